//
// Generated by NVIDIA NVVM Compiler
//
// Compiler Build ID: CL-36424714
// Cuda compilation tools, release 13.0, V13.0.88
// Based on NVVM 20.0.0
//

.version 9.0
.target sm_100
.address_size 64

	// .globl	_Z9cuda_hinfPdS_S_S_iidd

.visible .entry _Z9cuda_hinfPdS_S_S_iidd(
	.param .u64 .ptr .align 1 _Z9cuda_hinfPdS_S_S_iidd_param_0,
	.param .u64 .ptr .align 1 _Z9cuda_hinfPdS_S_S_iidd_param_1,
	.param .u64 .ptr .align 1 _Z9cuda_hinfPdS_S_S_iidd_param_2,
	.param .u64 .ptr .align 1 _Z9cuda_hinfPdS_S_S_iidd_param_3,
	.param .u32 _Z9cuda_hinfPdS_S_S_iidd_param_4,
	.param .u32 _Z9cuda_hinfPdS_S_S_iidd_param_5,
	.param .f64 _Z9cuda_hinfPdS_S_S_iidd_param_6,
	.param .f64 _Z9cuda_hinfPdS_S_S_iidd_param_7
)
{
	.reg .pred 	%p<11>;
	.reg .b32 	%r<127>;
	.reg .b64 	%rd<167>;
	.reg .b64 	%fd<250>;

	ld.param.u64 	%rd9, [_Z9cuda_hinfPdS_S_S_iidd_param_2];
	ld.param.u32 	%r72, [_Z9cuda_hinfPdS_S_S_iidd_param_5];
	ld.param.f64 	%fd27, [_Z9cuda_hinfPdS_S_S_iidd_param_7];
	setp.lt.s32 	%p1, %r72, 1;
	@%p1 bra 	$L__BB0_15;
	ld.param.u32 	%r98, [_Z9cuda_hinfPdS_S_S_iidd_param_5];
	mul.f64 	%fd30, %fd27, %fd27;
	rcp.rn.f64 	%fd1, %fd30;
	neg.s32 	%r104, %r98;
	cvta.to.global.u64 	%rd11, %rd9;
	add.s64 	%rd166, %rd11, 8;
	mov.f64 	%fd241, 0d3FE0000000000000;
	mov.f64 	%fd238, 0d0000000000000000;
	mov.b32 	%r103, 0;
	mov.u32 	%r74, %ntid.x;
	mov.u32 	%r75, %ctaid.x;
	mov.u32 	%r76, %tid.x;
	mad.lo.s32 	%r77, %r74, %r75, %r76;
	cvt.u64.u32 	%rd4, %r77;
	mov.f64 	%fd239, %fd238;
	mov.f64 	%fd240, %fd238;
	mov.f64 	%fd242, %fd238;
	mov.f64 	%fd243, %fd238;
	mov.f64 	%fd244, %fd238;
	mov.f64 	%fd245, %fd241;
	mov.f64 	%fd246, %fd238;
	mov.f64 	%fd247, %fd238;
	mov.f64 	%fd248, %fd238;
	mov.f64 	%fd249, %fd241;
$L__BB0_2:
	ld.param.f64 	%fd237, [_Z9cuda_hinfPdS_S_S_iidd_param_6];
	ld.param.u32 	%r92, [_Z9cuda_hinfPdS_S_S_iidd_param_4];
	ld.param.u64 	%rd165, [_Z9cuda_hinfPdS_S_S_iidd_param_3];
	ld.param.u64 	%rd164, [_Z9cuda_hinfPdS_S_S_iidd_param_1];
	cvt.s64.s32 	%rd12, %r103;
	add.s64 	%rd13, %rd4, %rd12;
	shl.b64 	%rd14, %rd13, 3;
	cvta.to.global.u64 	%rd5, %rd165;
	add.s64 	%rd15, %rd5, %rd14;
	cvta.to.global.u64 	%rd16, %rd164;
	add.s64 	%rd17, %rd16, %rd14;
	ld.global.f64 	%fd31, [%rd17];
	ld.global.f64 	%fd32, [%rd166+-8];
	ld.global.f64 	%fd33, [%rd166];
	mul.f64 	%fd34, %fd32, %fd32;
	mul.f64 	%fd35, %fd32, %fd33;
	mul.f64 	%fd36, %fd33, %fd33;
	mul.f64 	%fd37, %fd245, %fd249;
	mul.f64 	%fd38, %fd248, %fd246;
	sub.f64 	%fd39, %fd37, %fd38;
	mul.f64 	%fd40, %fd241, %fd39;
	mul.f64 	%fd41, %fd244, %fd249;
	mul.f64 	%fd42, %fd246, %fd247;
	sub.f64 	%fd43, %fd41, %fd42;
	mul.f64 	%fd44, %fd242, %fd43;
	sub.f64 	%fd45, %fd40, %fd44;
	mul.f64 	%fd46, %fd244, %fd248;
	mul.f64 	%fd47, %fd245, %fd247;
	sub.f64 	%fd48, %fd46, %fd47;
	fma.rn.f64 	%fd49, %fd243, %fd48, %fd45;
	add.f64 	%fd50, %fd49, 0d0000000000000000;
	div.rn.f64 	%fd51, %fd39, %fd50;
	mul.f64 	%fd52, %fd243, %fd248;
	mul.f64 	%fd53, %fd242, %fd249;
	sub.f64 	%fd54, %fd52, %fd53;
	div.rn.f64 	%fd55, %fd54, %fd50;
	mul.f64 	%fd56, %fd242, %fd246;
	mul.f64 	%fd57, %fd243, %fd245;
	sub.f64 	%fd58, %fd56, %fd57;
	div.rn.f64 	%fd59, %fd58, %fd50;
	sub.f64 	%fd60, %fd42, %fd41;
	div.rn.f64 	%fd61, %fd60, %fd50;
	mul.f64 	%fd62, %fd249, %fd241;
	mul.f64 	%fd63, %fd243, %fd247;
	sub.f64 	%fd64, %fd62, %fd63;
	div.rn.f64 	%fd65, %fd64, %fd50;
	mul.f64 	%fd66, %fd243, %fd244;
	mul.f64 	%fd67, %fd241, %fd246;
	sub.f64 	%fd68, %fd66, %fd67;
	div.rn.f64 	%fd69, %fd68, %fd50;
	div.rn.f64 	%fd70, %fd48, %fd50;
	mul.f64 	%fd71, %fd247, %fd242;
	mul.f64 	%fd72, %fd241, %fd248;
	sub.f64 	%fd73, %fd71, %fd72;
	div.rn.f64 	%fd74, %fd73, %fd50;
	mul.f64 	%fd75, %fd241, %fd245;
	mul.f64 	%fd76, %fd242, %fd244;
	sub.f64 	%fd77, %fd75, %fd76;
	div.rn.f64 	%fd78, %fd77, %fd50;
	mul.f64 	%fd79, %fd1, %fd34;
	sub.f64 	%fd80, %fd51, %fd79;
	mul.f64 	%fd81, %fd1, %fd35;
	sub.f64 	%fd82, %fd55, %fd81;
	mul.f64 	%fd83, %fd1, %fd32;
	sub.f64 	%fd84, %fd59, %fd83;
	sub.f64 	%fd85, %fd61, %fd81;
	mul.f64 	%fd86, %fd1, %fd36;
	sub.f64 	%fd87, %fd65, %fd86;
	mul.f64 	%fd88, %fd1, %fd33;
	sub.f64 	%fd89, %fd69, %fd88;
	sub.f64 	%fd90, %fd70, %fd83;
	sub.f64 	%fd91, %fd74, %fd88;
	sub.f64 	%fd92, %fd78, %fd1;
	mul.f64 	%fd93, %fd87, %fd92;
	mul.f64 	%fd94, %fd91, %fd89;
	sub.f64 	%fd95, %fd93, %fd94;
	mul.f64 	%fd96, %fd80, %fd95;
	mul.f64 	%fd97, %fd85, %fd92;
	mul.f64 	%fd98, %fd89, %fd90;
	sub.f64 	%fd99, %fd97, %fd98;
	mul.f64 	%fd100, %fd82, %fd99;
	sub.f64 	%fd101, %fd96, %fd100;
	mul.f64 	%fd102, %fd85, %fd91;
	mul.f64 	%fd103, %fd87, %fd90;
	sub.f64 	%fd104, %fd102, %fd103;
	fma.rn.f64 	%fd105, %fd84, %fd104, %fd101;
	add.f64 	%fd106, %fd105, 0d0000000000000000;
	div.rn.f64 	%fd107, %fd95, %fd106;
	mul.f64 	%fd108, %fd84, %fd91;
	mul.f64 	%fd109, %fd82, %fd92;
	sub.f64 	%fd110, %fd108, %fd109;
	div.rn.f64 	%fd111, %fd110, %fd106;
	mul.f64 	%fd112, %fd82, %fd89;
	mul.f64 	%fd113, %fd84, %fd87;
	sub.f64 	%fd114, %fd112, %fd113;
	div.rn.f64 	%fd115, %fd114, %fd106;
	sub.f64 	%fd116, %fd98, %fd97;
	div.rn.f64 	%fd117, %fd116, %fd106;
	mul.f64 	%fd118, %fd92, %fd80;
	mul.f64 	%fd119, %fd84, %fd90;
	sub.f64 	%fd120, %fd118, %fd119;
	div.rn.f64 	%fd121, %fd120, %fd106;
	mul.f64 	%fd122, %fd84, %fd85;
	mul.f64 	%fd123, %fd80, %fd89;
	sub.f64 	%fd124, %fd122, %fd123;
	div.rn.f64 	%fd125, %fd124, %fd106;
	div.rn.f64 	%fd126, %fd104, %fd106;
	mul.f64 	%fd127, %fd90, %fd82;
	mul.f64 	%fd128, %fd80, %fd91;
	sub.f64 	%fd129, %fd127, %fd128;
	div.rn.f64 	%fd130, %fd129, %fd106;
	mul.f64 	%fd131, %fd80, %fd87;
	mul.f64 	%fd132, %fd82, %fd85;
	sub.f64 	%fd133, %fd131, %fd132;
	div.rn.f64 	%fd134, %fd133, %fd106;
	mul.f64 	%fd135, %fd111, %fd33;
	fma.rn.f64 	%fd136, %fd107, %fd32, %fd135;
	add.f64 	%fd137, %fd136, %fd115;
	mul.f64 	%fd138, %fd121, %fd33;
	fma.rn.f64 	%fd139, %fd117, %fd32, %fd138;
	add.f64 	%fd140, %fd139, %fd125;
	mul.f64 	%fd141, %fd130, %fd33;
	fma.rn.f64 	%fd142, %fd126, %fd32, %fd141;
	add.f64 	%fd143, %fd142, %fd134;
	fma.rn.f64 	%fd144, %fd32, %fd137, 0d3FF0000000000000;
	fma.rn.f64 	%fd145, %fd33, %fd140, %fd144;
	add.f64 	%fd146, %fd145, %fd143;
	div.rn.f64 	%fd147, %fd137, %fd146;
	div.rn.f64 	%fd148, %fd140, %fd146;
	div.rn.f64 	%fd149, %fd143, %fd146;
	mul.f64 	%fd150, %fd33, %fd239;
	fma.rn.f64 	%fd151, %fd32, %fd238, %fd150;
	add.f64 	%fd152, %fd151, %fd240;
	sub.f64 	%fd153, %fd31, %fd152;
	st.global.f64 	[%rd15], %fd153;
	fma.rn.f64 	%fd238, %fd147, %fd153, %fd238;
	fma.rn.f64 	%fd239, %fd148, %fd153, %fd239;
	fma.rn.f64 	%fd240, %fd149, %fd153, %fd240;
	mov.f64 	%fd154, 0d3FF0000000000000;
	sub.f64 	%fd155, %fd154, %fd1;
	fma.rn.f64 	%fd156, %fd155, %fd34, %fd51;
	fma.rn.f64 	%fd157, %fd155, %fd35, %fd55;
	fma.rn.f64 	%fd158, %fd155, %fd32, %fd59;
	fma.rn.f64 	%fd159, %fd155, %fd35, %fd61;
	fma.rn.f64 	%fd160, %fd155, %fd36, %fd65;
	fma.rn.f64 	%fd161, %fd155, %fd33, %fd69;
	fma.rn.f64 	%fd162, %fd155, %fd32, %fd70;
	fma.rn.f64 	%fd163, %fd155, %fd33, %fd74;
	add.f64 	%fd164, %fd78, %fd155;
	mul.f64 	%fd165, %fd160, %fd164;
	mul.f64 	%fd166, %fd163, %fd161;
	sub.f64 	%fd167, %fd165, %fd166;
	mul.f64 	%fd168, %fd156, %fd167;
	mul.f64 	%fd169, %fd159, %fd164;
	mul.f64 	%fd170, %fd161, %fd162;
	sub.f64 	%fd171, %fd169, %fd170;
	mul.f64 	%fd172, %fd157, %fd171;
	sub.f64 	%fd173, %fd168, %fd172;
	mul.f64 	%fd174, %fd159, %fd163;
	mul.f64 	%fd175, %fd160, %fd162;
	sub.f64 	%fd176, %fd174, %fd175;
	fma.rn.f64 	%fd177, %fd158, %fd176, %fd173;
	add.f64 	%fd178, %fd177, 0d0000000000000000;
	div.rn.f64 	%fd179, %fd167, %fd178;
	mul.f64 	%fd180, %fd158, %fd163;
	mul.f64 	%fd181, %fd157, %fd164;
	sub.f64 	%fd182, %fd180, %fd181;
	div.rn.f64 	%fd183, %fd182, %fd178;
	mul.f64 	%fd184, %fd157, %fd161;
	mul.f64 	%fd185, %fd158, %fd160;
	sub.f64 	%fd186, %fd184, %fd185;
	div.rn.f64 	%fd187, %fd186, %fd178;
	sub.f64 	%fd188, %fd170, %fd169;
	div.rn.f64 	%fd189, %fd188, %fd178;
	mul.f64 	%fd190, %fd164, %fd156;
	mul.f64 	%fd191, %fd158, %fd162;
	sub.f64 	%fd192, %fd190, %fd191;
	div.rn.f64 	%fd193, %fd192, %fd178;
	mul.f64 	%fd194, %fd158, %fd159;
	mul.f64 	%fd195, %fd156, %fd161;
	sub.f64 	%fd196, %fd194, %fd195;
	div.rn.f64 	%fd197, %fd196, %fd178;
	div.rn.f64 	%fd198, %fd176, %fd178;
	mul.f64 	%fd199, %fd162, %fd157;
	mul.f64 	%fd200, %fd156, %fd163;
	sub.f64 	%fd201, %fd199, %fd200;
	div.rn.f64 	%fd202, %fd201, %fd178;
	mul.f64 	%fd203, %fd156, %fd160;
	mul.f64 	%fd204, %fd157, %fd159;
	sub.f64 	%fd205, %fd203, %fd204;
	div.rn.f64 	%fd206, %fd205, %fd178;
	add.f64 	%fd241, %fd179, %fd237;
	mul.f64 	%fd207, %fd237, 0d0000000000000000;
	add.f64 	%fd242, %fd183, %fd207;
	add.f64 	%fd243, %fd187, %fd207;
	add.f64 	%fd244, %fd189, %fd207;
	add.f64 	%fd245, %fd193, %fd237;
	add.f64 	%fd246, %fd197, %fd207;
	add.f64 	%fd247, %fd198, %fd207;
	add.f64 	%fd248, %fd202, %fd207;
	add.f64 	%fd249, %fd206, %fd237;
	add.s32 	%r104, %r104, 1;
	setp.eq.s32 	%p2, %r104, 0;
	add.s64 	%rd166, %rd166, 24;
	add.s32 	%r103, %r103, %r92;
	@%p2 bra 	$L__BB0_3;
	bra.uni 	$L__BB0_2;
$L__BB0_3:
	ld.param.u32 	%r99, [_Z9cuda_hinfPdS_S_S_iidd_param_5];
	ld.param.u64 	%rd163, [_Z9cuda_hinfPdS_S_S_iidd_param_0];
	cvta.to.global.u64 	%rd2, %rd163;
	and.b32  	%r2, %r99, 15;
	setp.lt.u32 	%p3, %r99, 16;
	mov.b32 	%r122, 0;
	@%p3 bra 	$L__BB0_6;
	ld.param.u32 	%r100, [_Z9cuda_hinfPdS_S_S_iidd_param_5];
	ld.param.u32 	%r120, [_Z9cuda_hinfPdS_S_S_iidd_param_4];
	and.b32  	%r122, %r100, 2147483632;
	neg.s32 	%r121, %r122;
	shl.b32 	%r5, %r120, 4;
	shl.b32 	%r119, %r120, 1;
	mul.lo.s32 	%r118, %r120, 3;
	shl.b32 	%r117, %r120, 2;
	mul.lo.s32 	%r116, %r120, 5;
	mul.lo.s32 	%r115, %r120, 6;
	mul.lo.s32 	%r114, %r120, 7;
	shl.b32 	%r113, %r120, 3;
	mul.lo.s32 	%r112, %r120, 9;
	mul.lo.s32 	%r111, %r120, 10;
	mul.lo.s32 	%r110, %r120, 11;
	mul.lo.s32 	%r109, %r120, 12;
	mul.lo.s32 	%r108, %r120, 13;
	mul.lo.s32 	%r107, %r120, 14;
	mul.lo.s32 	%r106, %r120, 15;
	mov.b32 	%r105, 0;
$L__BB0_5:
	.pragma "nounroll";
	cvt.s64.s32 	%rd18, %r105;
	add.s64 	%rd19, %rd18, %rd4;
	shl.b64 	%rd20, %rd19, 3;
	add.s64 	%rd21, %rd5, %rd20;
	ld.global.f64 	%fd208, [%rd21];
	add.s64 	%rd22, %rd2, %rd20;
	st.global.f64 	[%rd22], %fd208;
	cvt.s64.s32 	%rd23, %r120;
	add.s64 	%rd24, %rd23, %rd4;
	shl.b64 	%rd25, %rd24, 3;
	add.s64 	%rd26, %rd5, %rd25;
	ld.global.f64 	%fd209, [%rd26];
	add.s64 	%rd27, %rd2, %rd25;
	st.global.f64 	[%rd27], %fd209;
	cvt.s64.s32 	%rd28, %r119;
	add.s64 	%rd29, %rd28, %rd4;
	shl.b64 	%rd30, %rd29, 3;
	add.s64 	%rd31, %rd5, %rd30;
	ld.global.f64 	%fd210, [%rd31];
	add.s64 	%rd32, %rd2, %rd30;
	st.global.f64 	[%rd32], %fd210;
	cvt.s64.s32 	%rd33, %r118;
	add.s64 	%rd34, %rd33, %rd4;
	shl.b64 	%rd35, %rd34, 3;
	add.s64 	%rd36, %rd5, %rd35;
	ld.global.f64 	%fd211, [%rd36];
	add.s64 	%rd37, %rd2, %rd35;
	st.global.f64 	[%rd37], %fd211;
	cvt.s64.s32 	%rd38, %r117;
	add.s64 	%rd39, %rd38, %rd4;
	shl.b64 	%rd40, %rd39, 3;
	add.s64 	%rd41, %rd5, %rd40;
	ld.global.f64 	%fd212, [%rd41];
	add.s64 	%rd42, %rd2, %rd40;
	st.global.f64 	[%rd42], %fd212;
	cvt.s64.s32 	%rd43, %r116;
	add.s64 	%rd44, %rd43, %rd4;
	shl.b64 	%rd45, %rd44, 3;
	add.s64 	%rd46, %rd5, %rd45;
	ld.global.f64 	%fd213, [%rd46];
	add.s64 	%rd47, %rd2, %rd45;
	st.global.f64 	[%rd47], %fd213;
	cvt.s64.s32 	%rd48, %r115;
	add.s64 	%rd49, %rd48, %rd4;
	shl.b64 	%rd50, %rd49, 3;
	add.s64 	%rd51, %rd5, %rd50;
	ld.global.f64 	%fd214, [%rd51];
	add.s64 	%rd52, %rd2, %rd50;
	st.global.f64 	[%rd52], %fd214;
	cvt.s64.s32 	%rd53, %r114;
	add.s64 	%rd54, %rd53, %rd4;
	shl.b64 	%rd55, %rd54, 3;
	add.s64 	%rd56, %rd5, %rd55;
	ld.global.f64 	%fd215, [%rd56];
	add.s64 	%rd57, %rd2, %rd55;
	st.global.f64 	[%rd57], %fd215;
	cvt.s64.s32 	%rd58, %r113;
	add.s64 	%rd59, %rd58, %rd4;
	shl.b64 	%rd60, %rd59, 3;
	add.s64 	%rd61, %rd5, %rd60;
	ld.global.f64 	%fd216, [%rd61];
	add.s64 	%rd62, %rd2, %rd60;
	st.global.f64 	[%rd62], %fd216;
	cvt.s64.s32 	%rd63, %r112;
	add.s64 	%rd64, %rd63, %rd4;
	shl.b64 	%rd65, %rd64, 3;
	add.s64 	%rd66, %rd5, %rd65;
	ld.global.f64 	%fd217, [%rd66];
	add.s64 	%rd67, %rd2, %rd65;
	st.global.f64 	[%rd67], %fd217;
	cvt.s64.s32 	%rd68, %r111;
	add.s64 	%rd69, %rd68, %rd4;
	shl.b64 	%rd70, %rd69, 3;
	add.s64 	%rd71, %rd5, %rd70;
	ld.global.f64 	%fd218, [%rd71];
	add.s64 	%rd72, %rd2, %rd70;
	st.global.f64 	[%rd72], %fd218;
	cvt.s64.s32 	%rd73, %r110;
	add.s64 	%rd74, %rd73, %rd4;
	shl.b64 	%rd75, %rd74, 3;
	add.s64 	%rd76, %rd5, %rd75;
	ld.global.f64 	%fd219, [%rd76];
	add.s64 	%rd77, %rd2, %rd75;
	st.global.f64 	[%rd77], %fd219;
	cvt.s64.s32 	%rd78, %r109;
	add.s64 	%rd79, %rd78, %rd4;
	shl.b64 	%rd80, %rd79, 3;
	add.s64 	%rd81, %rd5, %rd80;
	ld.global.f64 	%fd220, [%rd81];
	add.s64 	%rd82, %rd2, %rd80;
	st.global.f64 	[%rd82], %fd220;
	cvt.s64.s32 	%rd83, %r108;
	add.s64 	%rd84, %rd83, %rd4;
	shl.b64 	%rd85, %rd84, 3;
	add.s64 	%rd86, %rd5, %rd85;
	ld.global.f64 	%fd221, [%rd86];
	add.s64 	%rd87, %rd2, %rd85;
	st.global.f64 	[%rd87], %fd221;
	cvt.s64.s32 	%rd88, %r107;
	add.s64 	%rd89, %rd88, %rd4;
	shl.b64 	%rd90, %rd89, 3;
	add.s64 	%rd91, %rd5, %rd90;
	ld.global.f64 	%fd222, [%rd91];
	add.s64 	%rd92, %rd2, %rd90;
	st.global.f64 	[%rd92], %fd222;
	cvt.s64.s32 	%rd93, %r106;
	add.s64 	%rd94, %rd93, %rd4;
	shl.b64 	%rd95, %rd94, 3;
	add.s64 	%rd96, %rd5, %rd95;
	ld.global.f64 	%fd223, [%rd96];
	add.s64 	%rd97, %rd2, %rd95;
	st.global.f64 	[%rd97], %fd223;
	add.s32 	%r121, %r121, 16;
	add.s32 	%r120, %r120, %r5;
	add.s32 	%r119, %r119, %r5;
	add.s32 	%r118, %r118, %r5;
	add.s32 	%r117, %r117, %r5;
	add.s32 	%r116, %r116, %r5;
	add.s32 	%r115, %r115, %r5;
	add.s32 	%r114, %r114, %r5;
	add.s32 	%r113, %r113, %r5;
	add.s32 	%r112, %r112, %r5;
	add.s32 	%r111, %r111, %r5;
	add.s32 	%r110, %r110, %r5;
	add.s32 	%r109, %r109, %r5;
	add.s32 	%r108, %r108, %r5;
	add.s32 	%r107, %r107, %r5;
	add.s32 	%r106, %r106, %r5;
	add.s32 	%r105, %r105, %r5;
	setp.ne.s32 	%p4, %r121, 0;
	@%p4 bra 	$L__BB0_5;
$L__BB0_6:
	setp.eq.s32 	%p5, %r2, 0;
	@%p5 bra 	$L__BB0_15;
	ld.param.u32 	%r101, [_Z9cuda_hinfPdS_S_S_iidd_param_5];
	and.b32  	%r59, %r101, 7;
	setp.lt.u32 	%p6, %r2, 8;
	@%p6 bra 	$L__BB0_9;
	ld.param.u32 	%r94, [_Z9cuda_hinfPdS_S_S_iidd_param_4];
	mul.lo.s32 	%r80, %r122, %r94;
	cvt.s64.s32 	%rd98, %r80;
	add.s64 	%rd99, %rd98, %rd4;
	shl.b64 	%rd100, %rd99, 3;
	add.s64 	%rd101, %rd5, %rd100;
	ld.global.f64 	%fd224, [%rd101];
	add.s64 	%rd102, %rd2, %rd100;
	st.global.f64 	[%rd102], %fd224;
	add.s32 	%r81, %r80, %r94;
	cvt.s64.s32 	%rd103, %r81;
	add.s64 	%rd104, %rd103, %rd4;
	shl.b64 	%rd105, %rd104, 3;
	add.s64 	%rd106, %rd5, %rd105;
	ld.global.f64 	%fd225, [%rd106];
	add.s64 	%rd107, %rd2, %rd105;
	st.global.f64 	[%rd107], %fd225;
	add.s32 	%r82, %r81, %r94;
	cvt.s64.s32 	%rd108, %r82;
	add.s64 	%rd109, %rd108, %rd4;
	shl.b64 	%rd110, %rd109, 3;
	add.s64 	%rd111, %rd5, %rd110;
	ld.global.f64 	%fd226, [%rd111];
	add.s64 	%rd112, %rd2, %rd110;
	st.global.f64 	[%rd112], %fd226;
	add.s32 	%r83, %r82, %r94;
	cvt.s64.s32 	%rd113, %r83;
	add.s64 	%rd114, %rd113, %rd4;
	shl.b64 	%rd115, %rd114, 3;
	add.s64 	%rd116, %rd5, %rd115;
	ld.global.f64 	%fd227, [%rd116];
	add.s64 	%rd117, %rd2, %rd115;
	st.global.f64 	[%rd117], %fd227;
	add.s32 	%r84, %r83, %r94;
	cvt.s64.s32 	%rd118, %r84;
	add.s64 	%rd119, %rd118, %rd4;
	shl.b64 	%rd120, %rd119, 3;
	add.s64 	%rd121, %rd5, %rd120;
	ld.global.f64 	%fd228, [%rd121];
	add.s64 	%rd122, %rd2, %rd120;
	st.global.f64 	[%rd122], %fd228;
	add.s32 	%r85, %r84, %r94;
	cvt.s64.s32 	%rd123, %r85;
	add.s64 	%rd124, %rd123, %rd4;
	shl.b64 	%rd125, %rd124, 3;
	add.s64 	%rd126, %rd5, %rd125;
	ld.global.f64 	%fd229, [%rd126];
	add.s64 	%rd127, %rd2, %rd125;
	st.global.f64 	[%rd127], %fd229;
	add.s32 	%r86, %r85, %r94;
	cvt.s64.s32 	%rd128, %r86;
	add.s64 	%rd129, %rd128, %rd4;
	shl.b64 	%rd130, %rd129, 3;
	add.s64 	%rd131, %rd5, %rd130;
	ld.global.f64 	%fd230, [%rd131];
	add.s64 	%rd132, %rd2, %rd130;
	st.global.f64 	[%rd132], %fd230;
	add.s32 	%r87, %r86, %r94;
	cvt.s64.s32 	%rd133, %r87;
	add.s64 	%rd134, %rd133, %rd4;
	shl.b64 	%rd135, %rd134, 3;
	add.s64 	%rd136, %rd5, %rd135;
	ld.global.f64 	%fd231, [%rd136];
	add.s64 	%rd137, %rd2, %rd135;
	st.global.f64 	[%rd137], %fd231;
	add.s32 	%r122, %r122, 8;
$L__BB0_9:
	setp.eq.s32 	%p7, %r59, 0;
	@%p7 bra 	$L__BB0_15;
	ld.param.u32 	%r102, [_Z9cuda_hinfPdS_S_S_iidd_param_5];
	and.b32  	%r62, %r102, 3;
	setp.lt.u32 	%p8, %r59, 4;
	@%p8 bra 	$L__BB0_12;
	ld.param.u32 	%r95, [_Z9cuda_hinfPdS_S_S_iidd_param_4];
	mul.lo.s32 	%r88, %r122, %r95;
	cvt.s64.s32 	%rd138, %r88;
	add.s64 	%rd139, %rd138, %rd4;
	shl.b64 	%rd140, %rd139, 3;
	add.s64 	%rd141, %rd5, %rd140;
	ld.global.f64 	%fd232, [%rd141];
	add.s64 	%rd142, %rd2, %rd140;
	st.global.f64 	[%rd142], %fd232;
	add.s32 	%r89, %r88, %r95;
	cvt.s64.s32 	%rd143, %r89;
	add.s64 	%rd144, %rd143, %rd4;
	shl.b64 	%rd145, %rd144, 3;
	add.s64 	%rd146, %rd5, %rd145;
	ld.global.f64 	%fd233, [%rd146];
	add.s64 	%rd147, %rd2, %rd145;
	st.global.f64 	[%rd147], %fd233;
	add.s32 	%r90, %r89, %r95;
	cvt.s64.s32 	%rd148, %r90;
	add.s64 	%rd149, %rd148, %rd4;
	shl.b64 	%rd150, %rd149, 3;
	add.s64 	%rd151, %rd5, %rd150;
	ld.global.f64 	%fd234, [%rd151];
	add.s64 	%rd152, %rd2, %rd150;
	st.global.f64 	[%rd152], %fd234;
	add.s32 	%r91, %r90, %r95;
	cvt.s64.s32 	%rd153, %r91;
	add.s64 	%rd154, %rd153, %rd4;
	shl.b64 	%rd155, %rd154, 3;
	add.s64 	%rd156, %rd5, %rd155;
	ld.global.f64 	%fd235, [%rd156];
	add.s64 	%rd157, %rd2, %rd155;
	st.global.f64 	[%rd157], %fd235;
	add.s32 	%r122, %r122, 4;
$L__BB0_12:
	setp.eq.s32 	%p9, %r62, 0;
	@%p9 bra 	$L__BB0_15;
	ld.param.u32 	%r96, [_Z9cuda_hinfPdS_S_S_iidd_param_4];
	mul.lo.s32 	%r126, %r122, %r96;
	neg.s32 	%r125, %r62;
$L__BB0_14:
	.pragma "nounroll";
	ld.param.u32 	%r97, [_Z9cuda_hinfPdS_S_S_iidd_param_4];
	cvt.s64.s32 	%rd158, %r126;
	add.s64 	%rd159, %rd158, %rd4;
	shl.b64 	%rd160, %rd159, 3;
	add.s64 	%rd161, %rd5, %rd160;
	ld.global.f64 	%fd236, [%rd161];
	add.s64 	%rd162, %rd2, %rd160;
	st.global.f64 	[%rd162], %fd236;
	add.s32 	%r126, %r126, %r97;
	add.s32 	%r125, %r125, 1;
	setp.ne.s32 	%p10, %r125, 0;
	@%p10 bra 	$L__BB0_14;
$L__BB0_15:
	ret;

}


// ===== COMPILED SASS (sm_100) =====

	.target	sm_100

	.elftype	@"ET_EXEC"


//--------------------- .note.nv.tkinfo           --------------------------
	.section	.note.nv.tkinfo,"",@"SHT_NOTE"
	.sectionflags	@"SHF_NOTE_NV_TKINFO"
	.tkinfo
        /*0018*/ 	.word	0x00000002
        /*0030*/ 	.string	""
        /*0030*/ 	.string	"ptxas"
        /*0030*/ 	.string	"Cuda compilation tools, release 13.0, V13.0.88"
        /*0030*/ 	.string	"Build cuda_13.0.r13.0/compiler.36424714_0"
        /*0030*/ 	.string	"-arch sm_100 -m 64 "



//--------------------- .note.nv.cuinfo           --------------------------
	.section	.note.nv.cuinfo,"",@"SHT_NOTE"
	.sectionflags	@"SHF_NOTE_NV_CUINFO"
        /*0018*/ 	.short	0x0002
        /*001a*/ 	.short	0x0064
        /*001c*/ 	.short	0x0082
	.zero		2


//--------------------- .nv.info                  --------------------------
	.section	.nv.info,"",@"SHT_CUDA_INFO"
	.align	4


	//----- nvinfo : EIATTR_REGCOUNT
	.align		4
        /*0000*/ 	.byte	0x04, 0x2f
        /*0002*/ 	.short	(.L_1 - .L_0)
	.align		4
.L_0:
        /*0004*/ 	.word	index@(_Z9cuda_hinfPdS_S_S_iidd)
        /*0008*/ 	.word	0x00000062


	//----- nvinfo : EIATTR_FRAME_SIZE
	.align		4
.L_1:
        /*000c*/ 	.byte	0x04, 0x11
        /*000e*/ 	.short	(.L_3 - .L_2)
	.align		4
.L_2:
        /*0010*/ 	.word	index@($__internal_1_$__cuda_sm20_div_rn_f64_full)
        /*0014*/ 	.word	0x00000000


	//----- nvinfo : EIATTR_FRAME_SIZE
	.align		4
.L_3:
        /*0018*/ 	.byte	0x04, 0x11
        /*001a*/ 	.short	(.L_5 - .L_4)
	.align		4
.L_4:
        /*001c*/ 	.word	index@($__internal_0_$__cuda_sm20_dblrcp_rn_slowpath_v3)
        /*0020*/ 	.word	0x00000000


	//----- nvinfo : EIATTR_FRAME_SIZE
	.align		4
.L_5:
        /*0024*/ 	.byte	0x04, 0x11
        /*0026*/ 	.short	(.L_7 - .L_6)
	.align		4
.L_6:
        /*0028*/ 	.word	index@(_Z9cuda_hinfPdS_S_S_iidd)
        /*002c*/ 	.word	0x00000000


	//----- nvinfo : EIATTR_MIN_STACK_SIZE
	.align		4
.L_7:
        /*0030*/ 	.byte	0x04, 0x12
        /*0032*/ 	.short	(.L_9 - .L_8)
	.align		4
.L_8:
        /*0034*/ 	.word	index@(_Z9cuda_hinfPdS_S_S_iidd)
        /*0038*/ 	.word	0x00000000
.L_9:


//--------------------- .nv.compat                --------------------------
	.section	.nv.compat,"",@"SHT_CUDA_COMPAT_INFO"
	.align	4
        /*0000*/ 	.byte	0x02, 0x09, 0x00, 0x00, 0x02, 0x02, 0x01, 0x00, 0x02, 0x05, 0x05, 0x00, 0x03, 0x07, 0x01, 0x01
        /*0010*/ 	.byte	0x02, 0x03, 0x00, 0x00, 0x02, 0x06, 0x01, 0x00, 0x04, 0x0b, 0x08, 0x00, 0x01, 0x00, 0x00, 0x00
        /*0020*/ 	.byte	0x00, 0x00, 0x00, 0x00


//--------------------- .nv.info._Z9cuda_hinfPdS_S_S_iidd --------------------------
	.section	.nv.info._Z9cuda_hinfPdS_S_S_iidd,"",@"SHT_CUDA_INFO"
	.sectionflags	@""
	.align	4


	//----- nvinfo : EIATTR_CUDA_API_VERSION
	.align		4
        /*0000*/ 	.byte	0x04, 0x37
        /*0002*/ 	.short	(.L_11 - .L_10)
.L_10:
        /*0004*/ 	.word	0x00000082


	//----- nvinfo : EIATTR_KPARAM_INFO
	.align		4
.L_11:
        /*0008*/ 	.byte	0x04, 0x17
        /*000a*/ 	.short	(.L_13 - .L_12)
.L_12:
        /*000c*/ 	.word	0x00000000
        /*0010*/ 	.short	0x0007
        /*0012*/ 	.short	0x0030
        /*0014*/ 	.byte	0x00, 0xf0, 0x21, 0x00


	//----- nvinfo : EIATTR_KPARAM_INFO
	.align		4
.L_13:
        /*0018*/ 	.byte	0x04, 0x17
        /*001a*/ 	.short	(.L_15 - .L_14)
.L_14:
        /*001c*/ 	.word	0x00000000
        /*0020*/ 	.short	0x0006
        /*0022*/ 	.short	0x0028
        /*0024*/ 	.byte	0x00, 0xf0, 0x21, 0x00


	//----- nvinfo : EIATTR_KPARAM_INFO
	.align		4
.L_15:
        /*0028*/ 	.byte	0x04, 0x17
        /*002a*/ 	.short	(.L_17 - .L_16)
.L_16:
        /*002c*/ 	.word	0x00000000
        /*0030*/ 	.short	0x0005
        /*0032*/ 	.short	0x0024
        /*0034*/ 	.byte	0x00, 0xf0, 0x11, 0x00


	//----- nvinfo : EIATTR_KPARAM_INFO
	.align		4
.L_17:
        /*0038*/ 	.byte	0x04, 0x17
        /*003a*/ 	.short	(.L_19 - .L_18)
.L_18:
        /*003c*/ 	.word	0x00000000
        /*0040*/ 	.short	0x0004
        /*0042*/ 	.short	0x0020
        /*0044*/ 	.byte	0x00, 0xf0, 0x11, 0x00


	//----- nvinfo : EIATTR_KPARAM_INFO
	.align		4
.L_19:
        /*0048*/ 	.byte	0x04, 0x17
        /*004a*/ 	.short	(.L_21 - .L_20)
.L_20:
        /*004c*/ 	.word	0x00000000
        /*0050*/ 	.short	0x0003
        /*0052*/ 	.short	0x0018
        /*0054*/ 	.byte	0x00, 0xf5, 0x21, 0x00


	//----- nvinfo : EIATTR_KPARAM_INFO
	.align		4
.L_21:
        /*0058*/ 	.byte	0x04, 0x17
        /*005a*/ 	.short	(.L_23 - .L_22)
.L_22:
        /*005c*/ 	.word	0x00000000
        /*0060*/ 	.short	0x0002
        /*0062*/ 	.short	0x0010
        /*0064*/ 	.byte	0x00, 0xf5, 0x21, 0x00


	//----- nvinfo : EIATTR_KPARAM_INFO
	.align		4
.L_23:
        /*0068*/ 	.byte	0x04, 0x17
        /*006a*/ 	.short	(.L_25 - .L_24)
.L_24:
        /*006c*/ 	.word	0x00000000
        /*0070*/ 	.short	0x0001
        /*0072*/ 	.short	0x0008
        /*0074*/ 	.byte	0x00, 0xf5, 0x21, 0x00


	//----- nvinfo : EIATTR_KPARAM_INFO
	.align		4
.L_25:
        /*0078*/ 	.byte	0x04, 0x17
        /*007a*/ 	.short	(.L_27 - .L_26)
.L_26:
        /*007c*/ 	.word	0x00000000
        /*0080*/ 	.short	0x0000
        /*0082*/ 	.short	0x0000
        /*0084*/ 	.byte	0x00, 0xf5, 0x21, 0x00


	//----- nvinfo : EIATTR_SPARSE_MMA_MASK
	.align		4
.L_27:
        /*0088*/ 	.byte	0x03, 0x50
        /*008a*/ 	.short	0x0000


	//----- nvinfo : EIATTR_MAXREG_COUNT
	.align		4
        /*008c*/ 	.byte	0x03, 0x1b
        /*008e*/ 	.short	0x00ff


	//----- nvinfo : EIATTR_MERCURY_ISA_VERSION
	.align		4
        /*0090*/ 	.byte	0x03, 0x5f
        /*0092*/ 	.short	0x0101


	//----- nvinfo : EIATTR_VRC_CTA_INIT_COUNT
	.align		4
        /*0094*/ 	.byte	0x02, 0x4a
	.zero		1
	.zero		1


	//----- nvinfo : EIATTR_EXIT_INSTR_OFFSETS
	.align		4
        /*0098*/ 	.byte	0x04, 0x1c
        /*009a*/ 	.short	(.L_29 - .L_28)


	//   ....[0]....
.L_28:
        /*009c*/ 	.word	0x00000030


	//   ....[1]....
        /*00a0*/ 	.word	0x00003ea0


	//   ....[2]....
        /*00a4*/ 	.word	0x000044a0


	//   ....[3]....
        /*00a8*/ 	.word	0x000047e0


	//   ....[4]....
        /*00ac*/ 	.word	0x00004910


	//----- nvinfo : EIATTR_CRS_STACK_SIZE
	.align		4
.L_29:
        /*00b0*/ 	.byte	0x04, 0x1e
        /*00b2*/ 	.short	(.L_31 - .L_30)
.L_30:
        /*00b4*/ 	.word	0x00000000


	//----- nvinfo : EIATTR_CBANK_PARAM_SIZE
	.align		4
.L_31:
        /*00b8*/ 	.byte	0x03, 0x19
        /*00ba*/ 	.short	0x0038


	//----- nvinfo : EIATTR_PARAM_CBANK
	.align		4
        /*00bc*/ 	.byte	0x04, 0x0a
        /*00be*/ 	.short	(.L_33 - .L_32)
	.align		4
.L_32:
        /*00c0*/ 	.word	index@(.nv.constant0._Z9cuda_hinfPdS_S_S_iidd)
        /*00c4*/ 	.short	0x0380
        /*00c6*/ 	.short	0x0038


	//----- nvinfo : EIATTR_SW_WAR
	.align		4
.L_33:
        /*00c8*/ 	.byte	0x04, 0x36
        /*00ca*/ 	.short	(.L_35 - .L_34)
.L_34:
        /*00cc*/ 	.word	0x00000008
.L_35:


//--------------------- .nv.callgraph             --------------------------
	.section	.nv.callgraph,"",@"SHT_CUDA_CALLGRAPH"
	.align	4
	.sectionentsize	8
	.align		4
        /*0000*/ 	.word	0x00000000
	.align		4
        /*0004*/ 	.word	0xffffffff
	.align		4
        /*0008*/ 	.word	0x00000000
	.align		4
        /*000c*/ 	.word	0xfffffffe
	.align		4
        /*0010*/ 	.word	0x00000000
	.align		4
        /*0014*/ 	.word	0xfffffffd
	.align		4
        /*0018*/ 	.word	0x00000000
	.align		4
        /*001c*/ 	.word	0xfffffffc


//--------------------- .text._Z9cuda_hinfPdS_S_S_iidd --------------------------
	.section	.text._Z9cuda_hinfPdS_S_S_iidd,"ax",@progbits
	.align	128
        .global         _Z9cuda_hinfPdS_S_S_iidd
        .type           _Z9cuda_hinfPdS_S_S_iidd,@function
        .size           _Z9cuda_hinfPdS_S_S_iidd,(.L_x_47 - _Z9cuda_hinfPdS_S_S_iidd)
        .other          _Z9cuda_hinfPdS_S_S_iidd,@"STO_CUDA_ENTRY STV_DEFAULT"
_Z9cuda_hinfPdS_S_S_iidd:
.text._Z9cuda_hinfPdS_S_S_iidd:
[----:B------:R-:W-:Y:S08]  /*0000*/  LDC R1, c[0x0][0x37c] ;  /* 0x0000df00ff017b82 */ /* 0x000ff00000000800 */
[----:B------:R-:W0:Y:S02]  /*0010*/  LDC R0, c[0x0][0x3a4] ;  /* 0x0000e900ff007b82 */ /* 0x000e240000000800 */
[----:B0-----:R-:W-:-:S13]  /*0020*/  ISETP.GE.AND P0, PT, R0, 0x1, PT ;  /* 0x000000010000780c */ /* 0x001fda0003f06270 */
[----:B------:R-:W-:Y:S05]  /*0030*/  @!P0 EXIT ;  /* 0x000000000000894d */ /* 0x000fea0003800000 */
[----:B------:R-:W0:Y:S02]  /*0040*/  LDC.64 R2, c[0x0][0x3b0] ;  /* 0x0000ec00ff027b82 */ /* 0x000e240000000a00 */
[----:B0-----:R-:W-:-:S06]  /*0050*/  DMUL R2, R2, R2 ;  /* 0x0000000202027228 */ /* 0x001fcc0000000000 */
[----:B------:R-:W0:Y:S04]  /*0060*/  MUFU.RCP64H R5, R3 ;  /* 0x0000000300057308 */ /* 0x000e280000001800 */
[----:B------:R-:W-:-:S05]  /*0070*/  VIADD R4, R3, 0x300402 ;  /* 0x0030040203047836 */ /* 0x000fca0000000000 */
[----:B------:R-:W-:Y:S01]  /*0080*/  FSETP.GEU.AND P0, PT, |R4|, 5.8789094863358348022e-39, PT ;  /* 0x004004020400780b */ /* 0x000fe20003f0e200 */
[----:B0-----:R-:W-:-:S08]  /*0090*/  DFMA R6, -R2, R4, 1 ;  /* 0x3ff000000206742b */ /* 0x001fd00000000104 */
[----:B------:R-:W-:-:S08]  /*00a0*/  DFMA R6, R6, R6, R6 ;  /* 0x000000060606722b */ /* 0x000fd00000000006 */
[----:B------:R-:W-:-:S08]  /*00b0*/  DFMA R6, R4, R6, R4 ;  /* 0x000000060406722b */ /* 0x000fd00000000004 */
[----:B------:R-:W-:-:S08]  /*00c0*/  DFMA R84, -R2, R6, 1 ;  /* 0x3ff000000254742b */ /* 0x000fd00000000106 */
[----:B------:R-:W-:Y:S01]  /*00d0*/  DFMA R84, R6, R84, R6 ;  /* 0x000000540654722b */ /* 0x000fe20000000006 */
[----:B------:R-:W-:Y:S10]  /*00e0*/  @P0 BRA `(.L_x_0) ;  /* 0x0000000000100947 */ /* 0x000ff40003800000 */
[----:B------:R-:W-:Y:S02]  /*00f0*/  LOP3.LUT R0, R3, 0x7fffffff, RZ, 0xc0, !PT ;  /* 0x7fffffff03007812 */ /* 0x000fe400078ec0ff */
[----:B------:R-:W-:-:S03]  /*0100*/  MOV R10, 0x130 ;  /* 0x00000130000a7802 */ /* 0x000fc60000000f00 */
[----:B------:R-:W-:-:S07]  /*0110*/  VIADD R6, R0, 0xfff00000 ;  /* 0xfff0000000067836 */ /* 0x000fce0000000000 */
[----:B------:R-:W-:Y:S05]  /*0120*/  CALL.REL.NOINC `($__internal_0_$__cuda_sm20_dblrcp_rn_slowpath_v3) ;  /* 0x0000004400fc7944 */ /* 0x000fea0003c00000 */
.L_x_0:
[----:B------:R-:W0:Y:S01]  /*0130*/  S2R R27, SR_CTAID.X ;  /* 0x00000000001b7919 */ /* 0x000e220000002500 */
[----:B------:R-:W1:Y:S01]  /*0140*/  LDCU.64 UR6, c[0x0][0x390] ;  /* 0x00007200ff0677ac */ /* 0x000e620008000a00 */
[----:B------:R-:W-:Y:S01]  /*0150*/  IMAD.MOV.U32 R36, RZ, RZ, 0x0 ;  /* 0x00000000ff247424 */ /* 0x000fe200078e00ff */
[----:B------:R-:W-:Y:S01]  /*0160*/  CS2R R82, SRZ ;  /* 0x0000000000527805 */ /* 0x000fe2000001ff00 */
[----:B------:R-:W0:Y:S01]  /*0170*/  S2R R0, SR_TID.X ;  /* 0x0000000000007919 */ /* 0x000e220000002100 */
[----:B------:R-:W0:Y:S01]  /*0180*/  LDCU UR8, c[0x0][0x360] ;  /* 0x00006c00ff0877ac */ /* 0x000e220008000800 */
[----:B------:R-:W-:Y:S01]  /*0190*/  IMAD.MOV.U32 R37, RZ, RZ, 0x3fe00000 ;  /* 0x3fe00000ff257424 */ /* 0x000fe200078e00ff */
[----:B------:R-:W-:Y:S02]  /*01a0*/  CS2R R80, SRZ ;  /* 0x0000000000507805 */ /* 0x000fe4000001ff00 */
[----:B------:R-:W-:Y:S01]  /*01b0*/  CS2R R78, SRZ ;  /* 0x00000000004e7805 */ /* 0x000fe2000001ff00 */
[----:B------:R-:W2:Y:S01]  /*01c0*/  LDCU UR4, c[0x0][0x3a4] ;  /* 0x00007480ff0477ac */ /* 0x000ea20008000800 */
[----:B------:R-:W-:-:S02]  /*01d0*/  CS2R R8, SRZ ;  /* 0x0000000000087805 */ /* 0x000fc4000001ff00 */
[----:B------:R-:W-:Y:S02]  /*01e0*/  CS2R R14, SRZ ;  /* 0x00000000000e7805 */ /* 0x000fe4000001ff00 */
[----:B------:R-:W-:Y:S01]  /*01f0*/  CS2R R6, SRZ ;  /* 0x0000000000067805 */ /* 0x000fe2000001ff00 */
[----:B------:R-:W-:Y:S01]  /*0200*/  IMAD.MOV.U32 R4, RZ, RZ, 0x0 ;  /* 0x00000000ff047424 */ /* 0x000fe200078e00ff */
[----:B------:R-:W-:Y:S01]  /*0210*/  CS2R R12, SRZ ;  /* 0x00000000000c7805 */ /* 0x000fe2000001ff00 */
[----:B------:R-:W-:Y:S01]  /*0220*/  IMAD.MOV.U32 R5, RZ, RZ, 0x3fe00000 ;  /* 0x3fe00000ff057424 */ /* 0x000fe200078e00ff */
[----:B------:R-:W-:Y:S02]  /*0230*/  CS2R R40, SRZ ;  /* 0x0000000000287805 */ /* 0x000fe4000001ff00 */
[----:B------:R-:W-:Y:S01]  /*0240*/  CS2R R38, SRZ ;  /* 0x0000000000267805 */ /* 0x000fe2000001ff00 */
[----:B------:R-:W-:Y:S01]  /*0250*/  IMAD.MOV.U32 R16, RZ, RZ, 0x0 ;  /* 0x00000000ff107424 */ /* 0x000fe200078e00ff */
[----:B-1----:R-:W-:Y:S01]  /*0260*/  UIADD3 UR5, UP0, UPT, UR6, 0x8, URZ ;  /* 0x0000000806057890 */ /* 0x002fe2000ff1e0ff */
[----:B------:R-:W-:Y:S01]  /*0270*/  IMAD.MOV.U32 R17, RZ, RZ, 0x3fe00000 ;  /* 0x3fe00000ff117424 */ /* 0x000fe200078e00ff */
[----:B------:R-:W1:Y:S02]  /*0280*/  LDCU.64 UR10, c[0x0][0x358] ;  /* 0x00006b00ff0a77ac */ /* 0x000e640008000a00 */
[----:B------:R-:W-:-:S02]  /*0290*/  UIADD3.X UR6, UPT, UPT, URZ, UR7, URZ, UP0, !UPT ;  /* 0x00000007ff067290 */ /* 0x000fc400087fe4ff */
[----:B------:R-:W-:Y:S01]  /*02a0*/  IMAD.U32 R76, RZ, RZ, UR5 ;  /* 0x00000005ff4c7e24 */ /* 0x000fe2000f8e00ff */
[----:B------:R-:W3:Y:S03]  /*02b0*/  LDCU.64 UR14, c[0x0][0x3a8] ;  /* 0x00007500ff0e77ac */ /* 0x000ee60008000a00 */
[----:B------:R-:W-:Y:S01]  /*02c0*/  IMAD.U32 R77, RZ, RZ, UR6 ;  /* 0x00000006ff4d7e24 */ /* 0x000fe2000f8e00ff */
[----:B------:R-:W4:Y:S01]  /*02d0*/  LDCU.64 UR12, c[0x0][0x388] ;  /* 0x00007100ff0c77ac */ /* 0x000f220008000a00 */
[----:B0-----:R-:W-:Y:S01]  /*02e0*/  IMAD R27, R27, UR8, R0 ;  /* 0x000000081b1b7c24 */ /* 0x001fe2000f8e0200 */
[----:B------:R-:W0:Y:S01]  /*02f0*/  LDCU.64 UR8, c[0x0][0x398] ;  /* 0x00007300ff0877ac */ /* 0x000e220008000a00 */
[----:B------:R-:W-:Y:S01]  /*0300*/  IMAD.MOV.U32 R0, RZ, RZ, RZ ;  /* 0x000000ffff007224 */ /* 0x000fe200078e00ff */
[----:B--2---:R-:W-:-:S12]  /*0310*/  UIADD3 UR4, UPT, UPT, -UR4, URZ, URZ ;  /* 0x000000ff04047290 */ /* 0x004fd8000fffe1ff */
.L_x_31:
[----:B------:R-:W-:Y:S01]  /*0320*/  IADD3 R26, P0, PT, R27, R0, RZ ;  /* 0x000000001b1a7210 */ /* 0x000fe20007f1e0ff */
[----:B-1----:R-:W2:Y:S03]  /*0330*/  LDG.E.64 R74, desc[UR10][R76.64+-0x8] ;  /* 0xfffff80a4c4a7981 */ /* 0x002ea6000c1e1b00 */
[----:B------:R-:W-:Y:S01]  /*0340*/  LEA.HI.X.SX32 R3, R0, RZ, 0x1, P0 ;  /* 0x000000ff00037211 */ /* 0x000fe200000f0eff */
[C---:B------:R-:W-:Y:S01]  /*0350*/  IMAD.SHL.U32 R66, R26.reuse, 0x8, RZ ;  /* 0x000000081a427824 */ /* 0x040fe200078e00ff */
[----:B------:R-:W3:Y:S02]  /*0360*/  LDG.E.64 R72, desc[UR10][R76.64] ;  /* 0x0000000a4c487981 */ /* 0x000ee4000c1e1b00 */
[----:B------:R-:W-:Y:S02]  /*0370*/  SHF.L.U64.HI R26, R26, 0x3, R3 ;  /* 0x000000031a1a7819 */ /* 0x000fe40000010203 */
[----:B----4-:R-:W-:-:S04]  /*0380*/  IADD3 R70, P0, PT, R66, UR12, RZ ;  /* 0x0000000c42467c10 */ /* 0x010fc8000ff1e0ff */
[----:B------:R-:W-:-:S06]  /*0390*/  IADD3.X R71, PT, PT, R26, UR13, RZ, P0, !PT ;  /* 0x0000000d1a477c10 */ /* 0x000fcc00087fe4ff */
[----:B------:R-:W5:Y:S01]  /*03a0*/  LDG.E.64 R70, desc[UR10][R70.64] ;  /* 0x0000000a46467981 */ /* 0x000f62000c1e1b00 */
[----:B------:R-:W-:Y:S02]  /*03b0*/  DMUL R42, R16, R6 ;  /* 0x00000006102a7228 */ /* 0x000fe40000000000 */
[-C--:B------:R-:W-:Y:S02]  /*03c0*/  DMUL R18, R40, R12.reuse ;  /* 0x0000000c28127228 */ /* 0x080fe40000000000 */
[----:B------:R-:W-:-:S06]  /*03d0*/  DMUL R2, R38, R12 ;  /* 0x0000000c26027228 */ /* 0x000fcc0000000000 */
[----:B------:R-:W-:Y:S02]  /*03e0*/  DADD R10, R42, -R18 ;  /* 0x000000002a0a7229 */ /* 0x000fe40000000812 */
[-C--:B------:R-:W-:Y:S02]  /*03f0*/  DFMA R30, R16, R4.reuse, -R2 ;  /* 0x00000004101e722b */ /* 0x080fe40000000802 */
[----:B------:R-:W-:-:S04]  /*0400*/  DMUL R20, R40, R4 ;  /* 0x0000000428147228 */ /* 0x000fc80000000000 */
[----:B------:R-:W-:-:S04]  /*0410*/  DMUL R2, R10, R8 ;  /* 0x000000080a027228 */ /* 0x000fc80000000000 */
[----:B------:R-:W-:-:S04]  /*0420*/  DFMA R10, R38, R6, -R20 ;  /* 0x00000006260a722b */ /* 0x000fc80000000814 */
[----:B------:R-:W-:-:S08]  /*0430*/  DFMA R2, R30, R36, -R2 ;  /* 0x000000241e02722b */ /* 0x000fd00000000802 */
[----:B------:R-:W-:-:S08]  /*0440*/  DFMA R2, R10, R14, R2 ;  /* 0x0000000e0a02722b */ /* 0x000fd00000000002 */
[----:B------:R-:W-:-:S06]  /*0450*/  DADD R2, RZ, R2 ;  /* 0x00000000ff027229 */ /* 0x000fcc0000000002 */
[----:B------:R-:W1:Y:S01]  /*0460*/  MUFU.RCP64H R21, R3 ;  /* 0x0000000300157308 */ /* 0x000e620000001800 */
[----:B------:R-:W-:-:S06]  /*0470*/  IMAD.MOV.U32 R20, RZ, RZ, 0x1 ;  /* 0x00000001ff147424 */ /* 0x000fcc00078e00ff */
[----:B-1----:R-:W-:-:S08]  /*0480*/  DFMA R22, -R2, R20, 1 ;  /* 0x3ff000000216742b */ /* 0x002fd00000000114 */
[----:B------:R-:W-:-:S08]  /*0490*/  DFMA R22, R22, R22, R22 ;  /* 0x000000161616722b */ /* 0x000fd00000000016 */
[----:B------:R-:W-:-:S08]  /*04a0*/  DFMA R22, R20, R22, R20 ;  /* 0x000000161416722b */ /* 0x000fd00000000014 */
[----:B------:R-:W-:-:S08]  /*04b0*/  DFMA R20, -R2, R22, 1 ;  /* 0x3ff000000214742b */ /* 0x000fd00000000116 */
[----:B------:R-:W-:-:S08]  /*04c0*/  DFMA R20, R22, R20, R22 ;  /* 0x000000141614722b */ /* 0x000fd00000000016 */
[----:B------:R-:W-:-:S08]  /*04d0*/  DMUL R24, R30, R20 ;  /* 0x000000141e187228 */ /* 0x000fd00000000000 */
[----:B------:R-:W-:-:S08]  /*04e0*/  DFMA R22, -R2, R24, R30 ;  /* 0x000000180216722b */ /* 0x000fd0000000011e */
[----:B------:R-:W-:Y:S01]  /*04f0*/  DFMA R24, R20, R22, R24 ;  /* 0x000000161418722b */ /* 0x000fe20000000018 */
[----:B------:R-:W-:-:S09]  /*0500*/  FSETP.GEU.AND P2, PT, |R31|, 6.5827683646048100446e-37, PT ;  /* 0x036000001f00780b */ /* 0x000fd20003f4e200 */
[----:B------:R-:W-:-:S05]  /*0510*/  FFMA R20, RZ, R3, R25 ;  /* 0x00000003ff147223 */ /* 0x000fca0000000019 */
[----:B------:R-:W-:Y:S02]  /*0520*/  FSETP.GT.AND P0, PT, |R20|, 1.469367938527859385e-39, PT ;  /* 0x001000001400780b */ /* 0x000fe40003f04200 */
[----:B0-----:R-:W-:-:S04]  /*0530*/  IADD3 R66, P1, PT, R66, UR8, RZ ;  /* 0x0000000842427c10 */ /* 0x001fc8000ff3e0ff */
[----:B------:R-:W-:Y:S01]  /*0540*/  IADD3.X R67, PT, PT, R26, UR9, RZ, P1, !PT ;  /* 0x000000091a437c10 */ /* 0x000fe20008ffe4ff */
[C---:B--2---:R-:W-:Y:S02]  /*0550*/  DMUL R68, R74.reuse, R74 ;  /* 0x0000004a4a447228 */ /* 0x044fe40000000000 */
[-C--:B---3--:R-:W-:Y:S02]  /*0560*/  DMUL R64, R74, R72.reuse ;  /* 0x000000484a407228 */ /* 0x088fe40000000000 */
[----:B------:R-:W-:Y:S02]  /*0570*/  DMUL R62, R72, R72 ;  /* 0x00000048483e7228 */ /* 0x000fe40000000000 */
[----:B------:R-:W-:Y:S09]  /*0580*/  @P0 BRA P2, `(.L_x_1) ;  /* 0x0000000000180947 */ /* 0x000ff20001000000 */
[----:B------:R-:W-:Y:S01]  /*0590*/  IMAD.MOV.U32 R32, RZ, RZ, R2 ;  /* 0x000000ffff207224 */ /* 0x000fe200078e0002 */
[----:B------:R-:W-:Y:S01]  /*05a0*/  MOV R26, 0x5d0 ;  /* 0x000005d0001a7802 */ /* 0x000fe20000000f00 */
[----:B------:R-:W-:-:S07]  /*05b0*/  IMAD.MOV.U32 R33, RZ, RZ, R3 ;  /* 0x000000ffff217224 */ /* 0x000fce00078e0003 */
[----:B-----5:R-:W-:Y:S05]  /*05c0*/  CALL.REL.NOINC `($__internal_1_$__cuda_sm20_div_rn_f64_full) ;  /* 0x0000004400747944 */ /* 0x020fea0003c00000 */
[----:B------:R-:W-:Y:S02]  /*05d0*/  IMAD.MOV.U32 R24, RZ, RZ, R28 ;  /* 0x000000ffff187224 */ /* 0x000fe400078e001c */
[----:B------:R-:W-:-:S07]  /*05e0*/  IMAD.MOV.U32 R25, RZ, RZ, R29 ;  /* 0x000000ffff197224 */ /* 0x000fce00078e001d */
.L_x_1:
[----:B------:R-:W0:Y:S01]  /*05f0*/  MUFU.RCP64H R21, R3 ;  /* 0x0000000300157308 */ /* 0x000e220000001800 */
[----:B------:R-:W-:-:S06]  /*0600*/  IMAD.MOV.U32 R20, RZ, RZ, 0x1 ;  /* 0x00000001ff147424 */ /* 0x000fcc00078e00ff */
[----:B0-----:R-:W-:-:S08]  /*0610*/  DFMA R22, -R2, R20, 1 ;  /* 0x3ff000000216742b */ /* 0x001fd00000000114 */
[----:B------:R-:W-:-:S08]  /*0620*/  DFMA R22, R22, R22, R22 ;  /* 0x000000161616722b */ /* 0x000fd00000000016 */
[----:B------:R-:W-:Y:S02]  /*0630*/  DFMA R22, R20, R22, R20 ;  /* 0x000000161416722b */ /* 0x000fe40000000014 */
[----:B------:R-:W-:-:S06]  /*0640*/  DMUL R20, R16, R8 ;  /* 0x0000000810147228 */ /* 0x000fcc0000000000 */
[----:B------:R-:W-:Y:S02]  /*0650*/  DFMA R28, -R2, R22, 1 ;  /* 0x3ff00000021c742b */ /* 0x000fe40000000116 */
[----:B------:R-:W-:-:S06]  /*0660*/  DFMA R30, R38, R14, -R20 ;  /* 0x0000000e261e722b */ /* 0x000fcc0000000814 */
[----:B------:R-:W-:-:S04]  /*0670*/  DFMA R28, R22, R28, R22 ;  /* 0x0000001c161c722b */ /* 0x000fc80000000016 */
[----:B------:R-:W-:-:S04]  /*0680*/  FSETP.GEU.AND P1, PT, |R31|, 6.5827683646048100446e-37, PT ;  /* 0x036000001f00780b */ /* 0x000fc80003f2e200 */
[----:B------:R-:W-:-:S08]  /*0690*/  DMUL R22, R28, R30 ;  /* 0x0000001e1c167228 */ /* 0x000fd00000000000 */
[----:B------:R-:W-:-:S08]  /*06a0*/  DFMA R20, -R2, R22, R30 ;  /* 0x000000160214722b */ /* 0x000fd0000000011e */
[----:B------:R-:W-:-:S10]  /*06b0*/  DFMA R22, R28, R20, R22 ;  /* 0x000000141c16722b */ /* 0x000fd40000000016 */
[----:B------:R-:W-:-:S05]  /*06c0*/  FFMA R20, RZ, R3, R23 ;  /* 0x00000003ff147223 */ /* 0x000fca0000000017 */
[----:B------:R-:W-:-:S13]  /*06d0*/  FSETP.GT.AND P0, PT, |R20|, 1.469367938527859385e-39, PT ;  /* 0x001000001400780b */ /* 0x000fda0003f04200 */
[----:B------:R-:W-:Y:S05]  /*06e0*/  @P0 BRA P1, `(.L_x_2) ;  /* 0x0000000000180947 */ /* 0x000fea0000800000 */
[----:B------:R-:W-:Y:S01]  /*06f0*/  IMAD.MOV.U32 R32, RZ, RZ, R2 ;  /* 0x000000ffff207224 */ /* 0x000fe200078e0002 */
[----:B------:R-:W-:Y:S01]  /*0700*/  MOV R26, 0x730 ;  /* 0x00000730001a7802 */ /* 0x000fe20000000f00 */
[----:B------:R-:W-:-:S07]  /*0710*/  IMAD.MOV.U32 R33, RZ, RZ, R3 ;  /* 0x000000ffff217224 */ /* 0x000fce00078e0003 */
[----:B-----5:R-:W-:Y:S05]  /*0720*/  CALL.REL.NOINC `($__internal_1_$__cuda_sm20_div_rn_f64_full) ;  /* 0x00000044001c7944 */ /* 0x020fea0003c00000 */
[----:B------:R-:W-:Y:S02]  /*0730*/  IMAD.MOV.U32 R22, RZ, RZ, R28 ;  /* 0x000000ffff167224 */ /* 0x000fe400078e001c */
[----:B------:R-:W-:-:S07]  /*0740*/  IMAD.MOV.U32 R23, RZ, RZ, R29 ;  /* 0x000000ffff177224 */ /* 0x000fce00078e001d */
.L_x_2:
        /* <DEDUP_REMOVED lines=22> */
.L_x_3:
[----:B------:R-:W0:Y:S01]  /*08b0*/  MUFU.RCP64H R29, R3 ;  /* 0x00000003001d7308 */ /* 0x000e220000001800 */
[----:B------:R-:W-:-:S06]  /*08c0*/  IMAD.MOV.U32 R28, RZ, RZ, 0x1 ;  /* 0x00000001ff1c7424 */ /* 0x000fcc00078e00ff */
[----:B0-----:R-:W-:-:S08]  /*08d0*/  DFMA R30, -R2, R28, 1 ;  /* 0x3ff00000021e742b */ /* 0x001fd0000000011c */
[----:B------:R-:W-:-:S08]  /*08e0*/  DFMA R30, R30, R30, R30 ;  /* 0x0000001e1e1e722b */ /* 0x000fd0000000001e */
[----:B------:R-:W-:Y:S02]  /*08f0*/  DFMA R28, R28, R30, R28 ;  /* 0x0000001e1c1c722b */ /* 0x000fe4000000001c */
[----:B------:R-:W-:-:S06]  /*0900*/  DADD R30, -R42, R18 ;  /* 0x000000002a1e7229 */ /* 0x000fcc0000000112 */
[----:B------:R-:W-:-:S04]  /*0910*/  DFMA R32, -R2, R28, 1 ;  /* 0x3ff000000220742b */ /* 0x000fc8000000011c */
[----:B------:R-:W-:-:S04]  /*0920*/  FSETP.GEU.AND P1, PT, |R31|, 6.5827683646048100446e-37, PT ;  /* 0x036000001f00780b */ /* 0x000fc80003f2e200 */
[----:B------:R-:W-:-:S08]  /*0930*/  DFMA R32, R28, R32, R28 ;  /* 0x000000201c20722b */ /* 0x000fd0000000001c */
        /* <DEDUP_REMOVED lines=12> */
.L_x_4:
        /* <DEDUP_REMOVED lines=22> */
.L_x_5:
[----:B------:R-:W0:Y:S01]  /*0b60*/  MUFU.RCP64H R29, R3 ;  /* 0x00000003001d7308 */ /* 0x000e220000001800 */
[----:B------:R-:W-:Y:S01]  /*0b70*/  IMAD.MOV.U32 R28, RZ, RZ, 0x1 ;  /* 0x00000001ff1c7424 */ /* 0x000fe200078e00ff */
[----:B------:R-:W-:-:S05]  /*0b80*/  DMUL R12, R12, R36 ;  /* 0x000000240c0c7228 */ /* 0x000fca0000000000 */
[----:B0-----:R-:W-:-:S08]  /*0b90*/  DFMA R30, -R2, R28, 1 ;  /* 0x3ff00000021e742b */ /* 0x001fd0000000011c */
[----:B------:R-:W-:-:S08]  /*0ba0*/  DFMA R30, R30, R30, R30 ;  /* 0x0000001e1e1e722b */ /* 0x000fd0000000001e */
[----:B------:R-:W-:Y:S02]  /*0bb0*/  DFMA R28, R28, R30, R28 ;  /* 0x0000001e1c1c722b */ /* 0x000fe4000000001c */
[----:B------:R-:W-:-:S06]  /*0bc0*/  DFMA R30, R6, R14, -R12 ;  /* 0x0000000e061e722b */ /* 0x000fcc000000080c */
        /* <DEDUP_REMOVED lines=15> */
.L_x_6:
[----:B------:R-:W0:Y:S01]  /*0cc0*/  MUFU.RCP64H R13, R3 ;  /* 0x00000003000d7308 */ /* 0x000e220000001800 */
[----:B------:R-:W-:Y:S01]  /*0cd0*/  IMAD.MOV.U32 R12, RZ, RZ, 0x1 ;  /* 0x00000001ff0c7424 */ /* 0x000fe200078e00ff */
[----:B------:R-:W-:-:S05]  /*0ce0*/  FSETP.GEU.AND P1, PT, |R11|, 6.5827683646048100446e-37, PT ;  /* 0x036000000b00780b */ /* 0x000fca0003f2e200 */
[----:B0-----:R-:W-:-:S08]  /*0cf0*/  DFMA R28, -R2, R12, 1 ;  /* 0x3ff00000021c742b */ /* 0x001fd0000000010c */
[----:B------:R-:W-:-:S08]  /*0d00*/  DFMA R28, R28, R28, R28 ;  /* 0x0000001c1c1c722b */ /* 0x000fd0000000001c */
[----:B------:R-:W-:-:S08]  /*0d10*/  DFMA R28, R12, R28, R12 ;  /* 0x0000001c0c1c722b */ /* 0x000fd0000000000c */
[----:B------:R-:W-:-:S08]  /*0d20*/  DFMA R12, -R2, R28, 1 ;  /* 0x3ff00000020c742b */ /* 0x000fd0000000011c */
        /* <DEDUP_REMOVED lines=9> */
[----:B------:R-:W-:Y:S02]  /*0dc0*/  IMAD.MOV.U32 R31, RZ, RZ, R11 ;  /* 0x000000ffff1f7224 */ /* 0x000fe400078e000b */
[----:B------:R-:W-:Y:S02]  /*0dd0*/  IMAD.MOV.U32 R32, RZ, RZ, R2 ;  /* 0x000000ffff207224 */ /* 0x000fe400078e0002 */
[----:B------:R-:W-:-:S07]  /*0de0*/  IMAD.MOV.U32 R33, RZ, RZ, R3 ;  /* 0x000000ffff217224 */ /* 0x000fce00078e0003 */
[----:B-----5:R-:W-:Y:S05]  /*0df0*/  CALL.REL.NOINC `($__internal_1_$__cuda_sm20_div_rn_f64_full) ;  /* 0x0000003c00687944 */ /* 0x020fea0003c00000 */
[----:B------:R-:W-:Y:S02]  /*0e00*/  IMAD.MOV.U32 R12, RZ, RZ, R28 ;  /* 0x000000ffff0c7224 */ /* 0x000fe400078e001c */
[----:B------:R-:W-:-:S07]  /*0e10*/  IMAD.MOV.U32 R13, RZ, RZ, R29 ;  /* 0x000000ffff0d7224 */ /* 0x000fce00078e001d */
.L_x_7:
[----:B------:R-:W0:Y:S01]  /*0e20*/  MUFU.RCP64H R11, R3 ;  /* 0x00000003000b7308 */ /* 0x000e220000001800 */
[----:B------:R-:W-:Y:S01]  /*0e30*/  IMAD.MOV.U32 R10, RZ, RZ, 0x1 ;  /* 0x00000001ff0a7424 */ /* 0x000fe200078e00ff */
[----:B------:R-:W-:-:S08]  /*0e40*/  DMUL R38, R38, R36 ;  /* 0x0000002426267228 */ /* 0x000fd00000000000 */
[----:B------:R-:W-:Y:S02]  /*0e50*/  DFMA R30, R40, R8, -R38 ;  /* 0x00000008281e722b */ /* 0x000fe40000000826 */
[----:B0-----:R-:W-:-:S08]  /*0e60*/  DFMA R28, -R2, R10, 1 ;  /* 0x3ff00000021c742b */ /* 0x001fd0000000010a */
[----:B------:R-:W-:Y:S01]  /*0e70*/  FSETP.GEU.AND P1, PT, |R31|, 6.5827683646048100446e-37, PT ;  /* 0x036000001f00780b */ /* 0x000fe20003f2e200 */
        /* <DEDUP_REMOVED lines=16> */
.L_x_8:
        /* <DEDUP_REMOVED lines=22> */
.L_x_9:
[-C--:B------:R-:W-:Y:S02]  /*10e0*/  DFMA R60, R72, -R84.reuse, R14 ;  /* 0x80000054483c722b */ /* 0x080fe4000000000e */
[----:B------:R-:W-:Y:S02]  /*10f0*/  DADD R58, R8, -R84 ;  /* 0x00000000083a7229 */ /* 0x000fe40000000854 */
[-C--:B------:R-:W-:Y:S02]  /*1100*/  DFMA R56, R64, -R84.reuse, R18 ;  /* 0x800000544038722b */ /* 0x080fe40000000012 */
[-C--:B------:R-:W-:Y:S02]  /*1110*/  DFMA R54, R74, -R84.reuse, R12 ;  /* 0x800000544a36722b */ /* 0x080fe4000000000c */
[-C--:B------:R-:W-:Y:S02]  /*1120*/  DFMA R52, R72, -R84.reuse, R10 ;  /* 0x800000544834722b */ /* 0x080fe4000000000a */
[----:B------:R-:W-:-:S02]  /*1130*/  DFMA R46, R62, -R84, R16 ;  /* 0x800000543e2e722b */ /* 0x000fc40000000010 */
[----:B------:R-:W-:Y:S02]  /*1140*/  DMUL R50, R56, R58 ;  /* 0x0000003a38327228 */ /* 0x000fe40000000000 */
[----:B------:R-:W-:Y:S02]  /*1150*/  DMUL R48, R60, R54 ;  /* 0x000000363c307228 */ /* 0x000fe40000000000 */
[----:B------:R-:W-:Y:S02]  /*1160*/  DFMA R44, R64, -R84, R22 ;  /* 0x80000054402c722b */ /* 0x000fe40000000016 */
[----:B------:R-:W-:Y:S02]  /*1170*/  DMUL R30, R60, R52 ;  /* 0x000000343c1e7228 */ /* 0x000fe40000000000 */
[----:B------:R-:W-:Y:S02]  /*1180*/  DFMA R42, R68, -R84, R24 ;  /* 0x80000054442a722b */ /* 0x000fe40000000018 */
[----:B------:R-:W-:-:S02]  /*1190*/  DADD R2, R50, -R48 ;  /* 0x0000000032027229 */ /* 0x000fc40000000830 */
[C---:B------:R-:W-:Y:S02]  /*11a0*/  DMUL R38, R46.reuse, R54 ;  /* 0x000000362e267228 */ /* 0x040fe40000000000 */
[----:B------:R-:W-:Y:S02]  /*11b0*/  DFMA R30, R46, R58, -R30 ;  /* 0x0000003a2e1e722b */ /* 0x000fe4000000081e */
[----:B------:R-:W-:Y:S02]  /*11c0*/  DFMA R40, R74, -R84, R20 ;  /* 0x800000544a28722b */ /* 0x000fe40000000014 */
[----:B------:R-:W-:Y:S02]  /*11d0*/  DMUL R2, R44, R2 ;  /* 0x000000022c027228 */ /* 0x000fe40000000000 */
[----:B------:R-:W-:-:S04]  /*11e0*/  DFMA R38, R56, R52, -R38 ;  /* 0x000000343826722b */ /* 0x000fc80000000826 */
[----:B------:R-:W-:Y:S02]  /*11f0*/  FSETP.GEU.AND P1, PT, |R31|, 6.5827683646048100446e-37, PT ;  /* 0x036000001f00780b */ /* 0x000fe40003f2e200 */
[----:B------:R-:W-:-:S08]  /*1200*/  DFMA R2, R42, R30, -R2 ;  /* 0x0000001e2a02722b */ /* 0x000fd00000000802 */
[----:B------:R-:W-:-:S08]  /*1210*/  DFMA R2, R40, R38, R2 ;  /* 0x000000262802722b */ /* 0x000fd00000000002 */
[----:B------:R-:W-:Y:S01]  /*1220*/  DADD R36, RZ, R2 ;  /* 0x00000000ff247229 */ /* 0x000fe20000000002 */
[----:B------:R-:W-:-:S05]  /*1230*/  IMAD.MOV.U32 R2, RZ, RZ, 0x1 ;  /* 0x00000001ff027424 */ /* 0x000fca00078e00ff */
[----:B------:R-:W0:Y:S02]  /*1240*/  MUFU.RCP64H R3, R37 ;  /* 0x0000002500037308 */ /* 0x000e240000001800 */
        /* <DEDUP_REMOVED lines=17> */
.L_x_10:
        /* <DEDUP_REMOVED lines=22> */
.L_x_11:
        /* <DEDUP_REMOVED lines=22> */
.L_x_12:
        /* <DEDUP_REMOVED lines=21> */
.L_x_13:
        /* <DEDUP_REMOVED lines=22> */
.L_x_14:
        /* <DEDUP_REMOVED lines=22> */
.L_x_15:
        /* <DEDUP_REMOVED lines=22> */
.L_x_16:
        /* <DEDUP_REMOVED lines=22> */
.L_x_17:
        /* <DEDUP_REMOVED lines=22> */
.L_x_18:
[C---:B------:R-:W-:Y:S02]  /*1e50*/  DMUL R4, R72.reuse, R4 ;  /* 0x0000000448047228 */ /* 0x040fe40000000000 */
[C---:B------:R-:W-:Y:S02]  /*1e60*/  DMUL R50, R72.reuse, R50 ;  /* 0x0000003248327228 */ /* 0x040fe40000000000 */
[----:B------:R-:W-:-:S04]  /*1e70*/  DMUL R38, R72, R38 ;  /* 0x0000002648267228 */ /* 0x000fc80000000000 */
[C---:B------:R-:W-:Y:S02]  /*1e80*/  DFMA R4, R74.reuse, R6, R4 ;  /* 0x000000064a04722b */ /* 0x040fe40000000004 */
[----:B------:R-:W-:Y:S01]  /*1e90*/  DFMA R50, R74, R48, R50 ;  /* 0x000000304a32722b */ /* 0x000fe20000000032 */
[----:B------:R-:W-:-:S05]  /*1ea0*/  IMAD.MOV.U32 R6, RZ, RZ, 0x1 ;  /* 0x00000001ff067424 */ /* 0x000fca00078e00ff */
[----:B------:R-:W-:Y:S02]  /*1eb0*/  DADD R30, R4, R2 ;  /* 0x00000000041e7229 */ /* 0x000fe40000000002 */
[----:B------:R-:W-:Y:S02]  /*1ec0*/  DFMA R4, R74, R40, R38 ;  /* 0x000000284a04722b */ /* 0x000fe40000000026 */
[----:B------:R-:W-:-:S04]  /*1ed0*/  DADD R58, R50, R58 ;  /* 0x00000000323a7229 */ /* 0x000fc8000000003a */
[----:B------:R-:W-:Y:S02]  /*1ee0*/  DFMA R2, R74, R30, 1 ;  /* 0x3ff000004a02742b */ /* 0x000fe4000000001e */
[----:B------:R-:W-:Y:S01]  /*1ef0*/  DADD R4, R4, R28 ;  /* 0x0000000004047229 */ /* 0x000fe2000000001c */
[----:B------:R-:W-:-:S05]  /*1f00*/  FSETP.GEU.AND P1, PT, |R31|, 6.5827683646048100446e-37, PT ;  /* 0x036000001f00780b */ /* 0x000fca0003f2e200 */
[----:B------:R-:W-:-:S08]  /*1f10*/  DFMA R2, R72, R58, R2 ;  /* 0x0000003a4802722b */ /* 0x000fd00000000002 */
[----:B------:R-:W-:-:S06]  /*1f20*/  DADD R2, R4, R2 ;  /* 0x0000000004027229 */ /* 0x000fcc0000000002 */
        /* <DEDUP_REMOVED lines=18> */
.L_x_19:
        /* <DEDUP_REMOVED lines=22> */
.L_x_20:
        /* <DEDUP_REMOVED lines=20> */
.L_x_21:
[----:B------:R-:W-:-:S08]  /*22f0*/  DADD R40, -R84, 1 ;  /* 0x3ff0000054287429 */ /* 0x000fd00000000100 */
[-C--:B------:R-:W-:Y:S02]  /*2300*/  DFMA R18, R64, R40.reuse, R18 ;  /* 0x000000284012722b */ /* 0x080fe40000000012 */
[-C--:B------:R-:W-:Y:S02]  /*2310*/  DFMA R14, R72, R40.reuse, R14 ;  /* 0x00000028480e722b */ /* 0x080fe4000000000e */
[----:B------:R-:W-:Y:S02]  /*2320*/  DADD R8, R40, R8 ;  /* 0x0000000028087229 */ /* 0x000fe40000000008 */
[-C--:B------:R-:W-:Y:S02]  /*2330*/  DFMA R12, R74, R40.reuse, R12 ;  /* 0x000000284a0c722b */ /* 0x080fe4000000000c */
[-C--:B------:R-:W-:Y:S02]  /*2340*/  DFMA R10, R72, R40.reuse, R10 ;  /* 0x00000028480a722b */ /* 0x080fe4000000000a */
[----:B------:R-:W-:-:S02]  /*2350*/  DFMA R22, R64, R40, R22 ;  /* 0x000000284016722b */ /* 0x000fc40000000016 */
[----:B------:R-:W-:Y:S02]  /*2360*/  DMUL R4, R18, R8 ;  /* 0x0000000812047228 */ /* 0x000fe40000000000 */
[----:B------:R-:W-:Y:S02]  /*2370*/  DMUL R2, R14, R12 ;  /* 0x0000000c0e027228 */ /* 0x000fe40000000000 */
[----:B------:R-:W-:Y:S02]  /*2380*/  DFMA R16, R62, R40, R16 ;  /* 0x000000283e10722b */ /* 0x000fe40000000010 */
[----:B------:R-:W-:Y:S02]  /*2390*/  DMUL R30, R14, R10 ;  /* 0x0000000a0e1e7228 */ /* 0x000fe40000000000 */
[----:B------:R-:W-:Y:S02]  /*23a0*/  DFMA R24, R68, R40, R24 ;  /* 0x000000284418722b */ /* 0x000fe40000000018 */
[----:B------:R-:W-:-:S02]  /*23b0*/  DADD R32, R4, -R2 ;  /* 0x0000000004207229 */ /* 0x000fc40000000802 */
[C---:B------:R-:W-:Y:S02]  /*23c0*/  DMUL R38, R16.reuse, R12 ;  /* 0x0000000c10267228 */ /* 0x040fe40000000000 */
[----:B------:R-:W-:Y:S02]  /*23d0*/  DFMA R30, R16, R8, -R30 ;  /* 0x00000008101e722b */ /* 0x000fe4000000081e */
[----:B------:R-:W-:Y:S02]  /*23e0*/  DFMA R40, R74, R40, R20 ;  /* 0x000000284a28722b */ /* 0x000fe40000000014 */
[----:B------:R-:W-:Y:S02]  /*23f0*/  DMUL R32, R22, R32 ;  /* 0x0000002016207228 */ /* 0x000fe40000000000 */
[----:B------:R-:W-:Y:S02]  /*2400*/  DFMA R38, R18, R10, -R38 ;  /* 0x0000000a1226722b */ /* 0x000fe40000000826 */
[----:B------:R-:W-:-:S02]  /*2410*/  DMUL R72, R72, R80 ;  /* 0x0000005048487228 */ /* 0x000fc40000000000 */
[----:B------:R-:W-:Y:S02]  /*2420*/  FSETP.GEU.AND P1, PT, |R31|, 6.5827683646048100446e-37, PT ;  /* 0x036000001f00780b */ /* 0x000fe40003f2e200 */
[----:B------:R-:W-:-:S04]  /*2430*/  DFMA R32, R24, R30, -R32 ;  /* 0x0000001e1820722b */ /* 0x000fc80000000820 */
[----:B------:R-:W-:-:S04]  /*2440*/  DFMA R72, R74, R82, R72 ;  /* 0x000000524a48722b */ /* 0x000fc80000000048 */
[----:B------:R-:W-:Y:S01]  /*2450*/  DFMA R20, R40, R38, R32 ;  /* 0x000000262814722b */ /* 0x000fe20000000020 */
[----:B------:R-:W-:-:S03]  /*2460*/  IMAD.MOV.U32 R32, RZ, RZ, 0x1 ;  /* 0x00000001ff207424 */ /* 0x000fc600078e00ff */
[----:B------:R-:W-:-:S04]  /*2470*/  DADD R72, R72, R78 ;  /* 0x0000000048487229 */ /* 0x000fc8000000004e */
[----:B------:R-:W-:-:S04]  /*2480*/  DADD R20, RZ, R20 ;  /* 0x00000000ff147229 */ /* 0x000fc80000000014 */
[----:B-----5:R-:W-:Y:S02]  /*2490*/  DADD R70, R70, -R72 ;  /* 0x0000000046467229 */ /* 0x020fe40000000848 */
[----:B------:R-:W0:Y:S05]  /*24a0*/  MUFU.RCP64H R33, R21 ;  /* 0x0000001500217308 */ /* 0x000e2a0000001800 */
[----:B------:R1:W-:Y:S01]  /*24b0*/  STG.E.64 desc[UR10][R66.64], R70 ;  /* 0x0000004642007986 */ /* 0x0003e2000c101b0a */
[C---:B------:R-:W-:Y:S02]  /*24c0*/  DFMA R82, R70.reuse, R36, R82 ;  /* 0x000000244652722b */ /* 0x040fe40000000052 */
[----:B------:R-:W-:-:S02]  /*24d0*/  DFMA R80, R70, R6, R80 ;  /* 0x000000064650722b */ /* 0x000fc40000000050 */
[----:B------:R-:W-:Y:S02]  /*24e0*/  DFMA R78, R70, R28, R78 ;  /* 0x0000001c464e722b */ /* 0x000fe4000000004e */
        /* <DEDUP_REMOVED lines=10> */
[----:B-1----:R-:W-:Y:S05]  /*2590*/  @P0 BRA P1, `(.L_x_22) ;  /* 0x0000000000180947 */ /* 0x002fea0000800000 */
[----:B------:R-:W-:Y:S01]  /*25a0*/  IMAD.MOV.U32 R32, RZ, RZ, R20 ;  /* 0x000000ffff207224 */ /* 0x000fe200078e0014 */
[----:B------:R-:W-:Y:S01]  /*25b0*/  MOV R26, 0x25e0 ;  /* 0x000025e0001a7802 */ /* 0x000fe20000000f00 */
[----:B------:R-:W-:-:S07]  /*25c0*/  IMAD.MOV.U32 R33, RZ, RZ, R21 ;  /* 0x000000ffff217224 */ /* 0x000fce00078e0015 */
[----:B------:R-:W-:Y:S05]  /*25d0*/  CALL.REL.NOINC `($__internal_1_$__cuda_sm20_div_rn_f64_full) ;  /* 0x0000002400707944 */ /* 0x000fea0003c00000 */
[----:B------:R-:W-:Y:S02]  /*25e0*/  IMAD.MOV.U32 R42, RZ, RZ, R28 ;  /* 0x000000ffff2a7224 */ /* 0x000fe400078e001c */
[----:B------:R-:W-:-:S07]  /*25f0*/  IMAD.MOV.U32 R43, RZ, RZ, R29 ;  /* 0x000000ffff2b7224 */ /* 0x000fce00078e001d */
.L_x_22:
        /* <DEDUP_REMOVED lines=19> */
[----:B------:R-:W-:Y:S05]  /*2730*/  CALL.REL.NOINC `($__internal_1_$__cuda_sm20_div_rn_f64_full) ;  /* 0x0000002400187944 */ /* 0x000fea0003c00000 */
[----:B------:R-:W-:Y:S02]  /*2740*/  IMAD.MOV.U32 R44, RZ, RZ, R28 ;  /* 0x000000ffff2c7224 */ /* 0x000fe400078e001c */
[----:B------:R-:W-:-:S07]  /*2750*/  IMAD.MOV.U32 R45, RZ, RZ, R29 ;  /* 0x000000ffff2d7224 */ /* 0x000fce00078e001d */
.L_x_23:
        /* <DEDUP_REMOVED lines=22> */
.L_x_24:
        /* <DEDUP_REMOVED lines=21> */
.L_x_25:
        /* <DEDUP_REMOVED lines=22> */
.L_x_26:
        /* <DEDUP_REMOVED lines=22> */
.L_x_27:
        /* <DEDUP_REMOVED lines=19> */
[----:B------:R-:W-:Y:S05]  /*2e00*/  CALL.REL.NOINC `($__internal_1_$__cuda_sm20_div_rn_f64_full) ;  /* 0x0000001c00647944 */ /* 0x000fea0003c00000 */
[----:B------:R-:W-:Y:S02]  /*2e10*/  IMAD.MOV.U32 R40, RZ, RZ, R28 ;  /* 0x000000ffff287224 */ /* 0x000fe400078e001c */
[----:B------:R-:W-:-:S07]  /*2e20*/  IMAD.MOV.U32 R41, RZ, RZ, R29 ;  /* 0x000000ffff297224 */ /* 0x000fce00078e001d */
.L_x_28:
        /* <DEDUP_REMOVED lines=22> */
.L_x_29:
        /* <DEDUP_REMOVED lines=20> */
.L_x_30:
[----:B------:R-:W0:Y:S01]  /*30d0*/  LDC R11, c[0x0][0x3a0] ;  /* 0x0000e800ff0b7b82 */ /* 0x000e220000000800 */
[----:B------:R-:W-:Y:S01]  /*30e0*/  UIADD3 UR4, UPT, UPT, UR4, 0x1, URZ ;  /* 0x0000000104047890 */ /* 0x000fe2000fffe0ff */
[----:B------:R-:W-:Y:S01]  /*30f0*/  IADD3 R76, P0, PT, R76, 0x18, RZ ;  /* 0x000000184c4c7810 */ /* 0x000fe20007f1e0ff */
[----:B------:R-:W-:Y:S02]  /*3100*/  DFMA R14, RZ, UR14, R6 ;  /* 0x0000000eff0e7c2b */ /* 0x000fe40008000006 */
[----:B------:R-:W-:Y:S01]  /*3110*/  UISETP.NE.AND UP0, UPT, UR4, URZ, UPT ;  /* 0x000000ff0400728c */ /* 0x000fe2000bf05270 */
[----:B------:R-:W-:Y:S01]  /*3120*/  DADD R36, R42, UR14 ;  /* 0x0000000e2a247e29 */ /* 0x000fe20008000000 */
[----:B------:R-:W-:Y:S01]  /*3130*/  IMAD.X R77, RZ, RZ, R77, P0 ;  /* 0x000000ffff4d7224 */ /* 0x000fe200000e064d */
[----:B------:R-:W-:Y:S02]  /*3140*/  DFMA R8, RZ, UR14, R44 ;  /* 0x0000000eff087c2b */ /* 0x000fe4000800002c */
[----:B------:R-:W-:-:S02]  /*3150*/  DFMA R6, RZ, UR14, R2 ;  /* 0x0000000eff067c2b */ /* 0x000fc40008000002 */
[----:B------:R-:W-:Y:S02]  /*3160*/  DADD R4, R4, UR14 ;  /* 0x0000000e04047e29 */ /* 0x000fe40008000000 */
[----:B------:R-:W-:Y:S02]  /*3170*/  DFMA R12, RZ, UR14, R46 ;  /* 0x0000000eff0c7c2b */ /* 0x000fe4000800002e */
[----:B------:R-:W-:Y:S02]  /*3180*/  DFMA R40, RZ, UR14, R40 ;  /* 0x0000000eff287c2b */ /* 0x000fe40008000028 */
[----:B------:R-:W-:Y:S02]  /*3190*/  DFMA R38, RZ, UR14, R38 ;  /* 0x0000000eff267c2b */ /* 0x000fe40008000026 */
[----:B------:R-:W-:Y:S01]  /*31a0*/  DADD R16, R28, UR14 ;  /* 0x0000000e1c107e29 */ /* 0x000fe20008000000 */
[----:B0-----:R-:W-:Y:S01]  /*31b0*/  IMAD.IADD R0, R0, 0x1, R11 ;  /* 0x0000000100007824 */ /* 0x001fe200078e020b */
[----:B------:R-:W-:Y:S09]  /*31c0*/  BRA.U UP0, `(.L_x_31) ;  /* 0xffffffd100547547 */ /* 0x000ff2000b83ffff */
[----:B------:R-:W0:Y:S01]  /*31d0*/  LDCU UR5, c[0x0][0x3a4] ;  /* 0x00007480ff0577ac */ /* 0x000e220008000800 */
[----:B------:R-:W-:Y:S01]  /*31e0*/  UMOV UR4, URZ ;  /* 0x000000ff00047c82 */ /* 0x000fe20008000000 */
[----:B0-----:R-:W-:Y:S02]  /*31f0*/  UISETP.GE.U32.AND UP0, UPT, UR5, 0x10, UPT ;  /* 0x000000100500788c */ /* 0x001fe4000bf06070 */
[----:B------:R-:W-:-:S06]  /*3200*/  ULOP3.LUT UR6, UR5, 0xf, URZ, 0xc0, !UPT ;  /* 0x0000000f05067892 */ /* 0x000fcc000f8ec0ff */
[----:B------:R-:W-:Y:S01]  /*3210*/  ISETP.NE.AND P0, PT, RZ, UR6, PT ;  /* 0x00000006ff007c0c */ /* 0x000fe2000bf05270 */
[----:B------:R-:W-:-:S12]  /*3220*/  BRA.U !UP0, `(.L_x_32) ;  /* 0x0000000d081c7547 */ /* 0x000fd8000b800000 */
[----:B------:R-:W0:Y:S01]  /*3230*/  LDC R28, c[0x0][0x3a0] ;  /* 0x0000e800ff1c7b82 */ /* 0x000e220000000800 */
[----:B------:R-:W-:Y:S01]  /*3240*/  ULOP3.LUT UR4, UR5, 0x7ffffff0, URZ, 0xc0, !UPT ;  /* 0x7ffffff005047892 */ /* 0x000fe2000f8ec0ff */
[C---:B------:R-:W-:Y:S01]  /*3250*/  IMAD.SHL.U32 R2, R11.reuse, 0x2, RZ ;  /* 0x000000020b027824 */ /* 0x040fe200078e00ff */
[----:B------:R-:W1:Y:S01]  /*3260*/  LDCU.64 UR12, c[0x0][0x398] ;  /* 0x00007300ff0c77ac */ /* 0x000e620008000a00 */
[C---:B------:R-:W-:Y:S02]  /*3270*/  IMAD R0, R11.reuse, 0x3, RZ ;  /* 0x000000030b007824 */ /* 0x040fe400078e02ff */
[C---:B------:R-:W-:Y:S01]  /*3280*/  IMAD.SHL.U32 R4, R11.reuse, 0x4, RZ ;  /* 0x000000040b047824 */ /* 0x040fe200078e00ff */
[----:B------:R-:W2:Y:S01]  /*3290*/  LDCU.64 UR8, c[0x0][0x380] ;  /* 0x00007000ff0877ac */ /* 0x000ea20008000a00 */
[C---:B------:R-:W-:Y:S02]  /*32a0*/  IMAD R6, R11.reuse, 0x5, RZ ;  /* 0x000000050b067824 */ /* 0x040fe400078e02ff */
[C---:B------:R-:W-:Y:S01]  /*32b0*/  IMAD R8, R11.reuse, 0x6, RZ ;  /* 0x000000060b087824 */ /* 0x040fe200078e02ff */
[----:B------:R-:W-:Y:S01]  /*32c0*/  UIADD3 UR7, UPT, UPT, -UR4, URZ, URZ ;  /* 0x000000ff04077290 */ /* 0x000fe2000fffe1ff */
[----:B------:R-:W-:-:S02]  /*32d0*/  IMAD R10, R11, 0x7, RZ ;  /* 0x000000070b0a7824 */ /* 0x000fc400078e02ff */
[C---:B------:R-:W-:Y:S02]  /*32e0*/  IMAD.SHL.U32 R12, R11.reuse, 0x8, RZ ;  /* 0x000000080b0c7824 */ /* 0x040fe400078e00ff */
[C---:B------:R-:W-:Y:S02]  /*32f0*/  IMAD R14, R11.reuse, 0x9, RZ ;  /* 0x000000090b0e7824 */ /* 0x040fe400078e02ff */
[C---:B------:R-:W-:Y:S02]  /*3300*/  IMAD R16, R11.reuse, 0xa, RZ ;  /* 0x0000000a0b107824 */ /* 0x040fe400078e02ff */
[C---:B------:R-:W-:Y:S02]  /*3310*/  IMAD R18, R11.reuse, 0xb, RZ ;  /* 0x0000000b0b127824 */ /* 0x040fe400078e02ff */
[C---:B------:R-:W-:Y:S02]  /*3320*/  IMAD R20, R11.reuse, 0xc, RZ ;  /* 0x0000000c0b147824 */ /* 0x040fe400078e02ff */
[----:B------:R-:W-:-:S02]  /*3330*/  IMAD R22, R11, 0xd, RZ ;  /* 0x0000000d0b167824 */ /* 0x000fc400078e02ff */
[C---:B------:R-:W-:Y:S02]  /*3340*/  IMAD R24, R11.reuse, 0xe, RZ ;  /* 0x0000000e0b187824 */ /* 0x040fe400078e02ff */
[----:B------:R-:W-:Y:S02]  /*3350*/  IMAD R26, R11, 0xf, RZ ;  /* 0x0000000f0b1a7824 */ /* 0x000fe400078e02ff */
[----:B-12---:R-:W-:-:S07]  /*3360*/  IMAD.MOV.U32 R30, RZ, RZ, RZ ;  /* 0x000000ffff1e7224 */ /* 0x006fce00078e00ff */
.L_x_33:
[----:B------:R-:W-:-:S04]  /*3370*/  IADD3 R5, P1, PT, R27, R30, RZ ;  /* 0x0000001e1b057210 */ /* 0x000fc80007f3e0ff */
[----:B--2---:R-:W-:Y:S01]  /*3380*/  LEA.HI.X.SX32 R32, R30, RZ, 0x1, P1 ;  /* 0x000000ff1e207211 */ /* 0x004fe200008f0eff */
[----:B------:R-:W-:-:S03]  /*3390*/  IMAD.SHL.U32 R36, R5, 0x8, RZ ;  /* 0x0000000805247824 */ /* 0x000fc600078e00ff */
[----:B------:R-:W-:Y:S02]  /*33a0*/  SHF.L.U64.HI R5, R5, 0x3, R32 ;  /* 0x0000000305057819 */ /* 0x000fe40000010220 */
[----:B------:R-:W-:-:S04]  /*33b0*/  IADD3 R32, P1, PT, R36, UR12, RZ ;  /* 0x0000000c24207c10 */ /* 0x000fc8000ff3e0ff */
[----:B------:R-:W-:-:S06]  /*33c0*/  IADD3.X R33, PT, PT, R5, UR13, RZ, P1, !PT ;  /* 0x0000000d05217c10 */ /* 0x000fcc0008ffe4ff */
[----:B------:R-:W2:Y:S01]  /*33d0*/  LDG.E.64 R32, desc[UR10][R32.64] ;  /* 0x0000000a20207981 */ /* 0x000ea2000c1e1b00 */
[----:B0-----:R-:W-:-:S04]  /*33e0*/  IADD3 R3, P1, PT, R27, R28, RZ ;  /* 0x0000001c1b037210 */ /* 0x001fc80007f3e0ff */
[----:B------:R-:W-:Y:S01]  /*33f0*/  LEA.HI.X.SX32 R34, R28, RZ, 0x1, P1 ;  /* 0x000000ff1c227211 */ /* 0x000fe200008f0eff */
[C---:B------:R-:W-:Y:S01]  /*3400*/  IMAD.SHL.U32 R39, R3.reuse, 0x8, RZ ;  /* 0x0000000803277824 */ /* 0x040fe200078e00ff */
[----:B------:R-:W-:Y:S02]  /*3410*/  IADD3 R36, P1, PT, R36, UR8, RZ ;  /* 0x0000000824247c10 */ /* 0x000fe4000ff3e0ff */
[----:B------:R-:W-:Y:S02]  /*3420*/  SHF.L.U64.HI R3, R3, 0x3, R34 ;  /* 0x0000000303037819 */ /* 0x000fe40000010222 */
[----:B------:R-:W-:Y:S02]  /*3430*/  IADD3 R34, P2, PT, R39, UR12, RZ ;  /* 0x0000000c27227c10 */ /* 0x000fe4000ff5e0ff */
[----:B------:R-:W-:Y:S02]  /*3440*/  IADD3.X R37, PT, PT, R5, UR9, RZ, P1, !PT ;  /* 0x0000000905257c10 */ /* 0x000fe40008ffe4ff */
[----:B------:R-:W-:-:S02]  /*3450*/  IADD3.X R35, PT, PT, R3, UR13, RZ, P2, !PT ;  /* 0x0000000d03237c10 */ /* 0x000fc400097fe4ff */
[----:B------:R-:W-:Y:S01]  /*3460*/  IADD3 R9, P1, PT, R27, R2, RZ ;  /* 0x000000021b097210 */ /* 0x000fe20007f3e0ff */
[----:B--2---:R0:W-:Y:S04]  /*3470*/  STG.E.64 desc[UR10][R36.64], R32 ;  /* 0x0000002024007986 */ /* 0x0041e8000c101b0a */
[----:B------:R-:W2:Y:S01]  /*3480*/  LDG.E.64 R34, desc[UR10][R34.64] ;  /* 0x0000000a22227981 */ /* 0x000ea2000c1e1b00 */
[----:B------:R-:W-:Y:S01]  /*3490*/  LEA.HI.X.SX32 R38, R2, RZ, 0x1, P1 ;  /* 0x000000ff02267211 */ /* 0x000fe200008f0eff */
[----:B------:R-:W-:-:S03]  /*34a0*/  IMAD.SHL.U32 R7, R9, 0x8, RZ ;  /* 0x0000000809077824 */ /* 0x000fc600078e00ff */
[----:B------:R-:W-:Y:S02]  /*34b0*/  SHF.L.U64.HI R9, R9, 0x3, R38 ;  /* 0x0000000309097819 */ /* 0x000fe40000010226 */
[----:B------:R-:W-:Y:S02]  /*34c0*/  IADD3 R38, P1, PT, R39, UR8, RZ ;  /* 0x0000000827267c10 */ /* 0x000fe4000ff3e0ff */
[----:B------:R-:W-:Y:S02]  /*34d0*/  IADD3 R40, P2, PT, R7, UR12, RZ ;  /* 0x0000000c07287c10 */ /* 0x000fe4000ff5e0ff */
[----:B------:R-:W-:Y:S02]  /*34e0*/  IADD3.X R39, PT, PT, R3, UR9, RZ, P1, !PT ;  /* 0x0000000903277c10 */ /* 0x000fe40008ffe4ff */
[----:B------:R-:W-:Y:S02]  /*34f0*/  IADD3.X R41, PT, PT, R9, UR13, RZ, P2, !PT ;  /* 0x0000000d09297c10 */ /* 0x000fe400097fe4ff */
[----:B------:R-:W-:Y:S01]  /*3500*/  IADD3 R5, P1, PT, R27, R0, RZ ;  /* 0x000000001b057210 */ /* 0x000fe20007f3e0ff */
[----:B--2---:R1:W-:Y:S04]  /*3510*/  STG.E.64 desc[UR10][R38.64], R34 ;  /* 0x0000002226007986 */ /* 0x0043e8000c101b0a */
[----:B0-----:R-:W2:Y:S01]  /*3520*/  LDG.E.64 R32, desc[UR10][R40.64] ;  /* 0x0000000a28207981 */ /* 0x001ea2000c1e1b00 */
        /* <DEDUP_REMOVED lines=9> */
[----:B-1----:R-:W2:Y:S01]  /*35c0*/  LDG.E.64 R34, desc[UR10][R42.64] ;  /* 0x0000000a2a227981 */ /* 0x002ea2000c1e1b00 */
        /* <DEDUP_REMOVED lines=116> */
[----:B------:R-:W-:-:S03]  /*3d10*/  IADD3.X R43, PT, PT, R5, UR13, RZ, P2, !PT ;  /* 0x0000000d052b7c10 */ /* 0x000fc600097fe4ff */
[----:B--2---:R2:W-:Y:S04]  /*3d20*/  STG.E.64 desc[UR10][R36.64], R32 ;  /* 0x0000002024007986 */ /* 0x0045e8000c101b0a */
[----:B-1----:R-:W3:Y:S01]  /*3d30*/  LDG.E.64 R34, desc[UR10][R42.64] ;  /* 0x0000000a2a227981 */ /* 0x002ee2000c1e1b00 */
[----:B------:R-:W-:Y:S01]  /*3d40*/  IADD3 R38, P1, PT, R3, UR8, RZ ;  /* 0x0000000803267c10 */ /* 0x000fe2000ff3e0ff */
[----:B------:R-:W-:Y:S01]  /*3d50*/  UIADD3 UR7, UPT, UPT, UR7, 0x10, URZ ;  /* 0x0000001007077890 */ /* 0x000fe2000fffe0ff */
[----:B------:R-:W-:Y:S02]  /*3d60*/  IMAD R30, R11, 0x10, R30 ;  /* 0x000000100b1e7824 */ /* 0x000fe400078e021e */
[----:B------:R-:W-:Y:S01]  /*3d70*/  IADD3.X R39, PT, PT, R5, UR9, RZ, P1, !PT ;  /* 0x0000000905277c10 */ /* 0x000fe20008ffe4ff */
[----:B------:R-:W-:Y:S01]  /*3d80*/  UISETP.NE.AND UP0, UPT, UR7, URZ, UPT ;  /* 0x000000ff0700728c */ /* 0x000fe2000bf05270 */
[----:B------:R-:W-:-:S02]  /*3d90*/  IMAD R28, R11, 0x10, R28 ;  /* 0x000000100b1c7824 */ /* 0x000fc400078e021c */
[C---:B------:R-:W-:Y:S02]  /*3da0*/  IMAD R2, R11.reuse, 0x10, R2 ;  /* 0x000000100b027824 */ /* 0x040fe400078e0202 */
[C---:B------:R-:W-:Y:S02]  /*3db0*/  IMAD R0, R11.reuse, 0x10, R0 ;  /* 0x000000100b007824 */ /* 0x040fe400078e0200 */
[C---:B------:R-:W-:Y:S02]  /*3dc0*/  IMAD R4, R11.reuse, 0x10, R4 ;  /* 0x000000100b047824 */ /* 0x040fe400078e0204 */
[C---:B------:R-:W-:Y:S02]  /*3dd0*/  IMAD R6, R11.reuse, 0x10, R6 ;  /* 0x000000100b067824 */ /* 0x040fe400078e0206 */
[C---:B------:R-:W-:Y:S02]  /*3de0*/  IMAD R8, R11.reuse, 0x10, R8 ;  /* 0x000000100b087824 */ /* 0x040fe400078e0208 */
        /* <DEDUP_REMOVED lines=8> */
[----:B------:R-:W-:Y:S01]  /*3e70*/  IMAD R26, R11, 0x10, R26 ;  /* 0x000000100b1a7824 */ /* 0x000fe200078e021a */
[----:B---3--:R2:W-:Y:S01]  /*3e80*/  STG.E.64 desc[UR10][R38.64], R34 ;  /* 0x0000002226007986 */ /* 0x0085e2000c101b0a */
[----:B------:R-:W-:Y:S05]  /*3e90*/  BRA.U UP0, `(.L_x_33) ;  /* 0xfffffff500347547 */ /* 0x000fea000b83ffff */
.L_x_32:
[----:B------:R-:W-:Y:S05]  /*3ea0*/  @!P0 EXIT ;  /* 0x000000000000894d */ /* 0x000fea0003800000 */
[----:B------:R-:W-:Y:S02]  /*3eb0*/  UISETP.GE.U32.AND UP0, UPT, UR6, 0x8, UPT ;  /* 0x000000080600788c */ /* 0x000fe4000bf06070 */
[----:B------:R-:W-:-:S06]  /*3ec0*/  ULOP3.LUT UR7, UR5, 0x7, URZ, 0xc0, !UPT ;  /* 0x0000000705077892 */ /* 0x000fcc000f8ec0ff */
[----:B------:R-:W-:Y:S01]  /*3ed0*/  ISETP.NE.AND P0, PT, RZ, UR7, PT ;  /* 0x00000007ff007c0c */ /* 0x000fe2000bf05270 */
[----:B------:R-:W-:-:S12]  /*3ee0*/  BRA.U !UP0, `(.L_x_34) ;  /* 0x00000005086c7547 */ /* 0x000fd8000b800000 */
[----:B------:R-:W0:Y:S01]  /*3ef0*/  LDCU.64 UR8, c[0x0][0x398] ;  /* 0x00007300ff0877ac */ /* 0x000e220008000a00 */
[----:B------:R-:W-:Y:S01]  /*3f00*/  IMAD R0, R11, UR4, RZ ;  /* 0x000000040b007c24 */ /* 0x000fe2000f8e02ff */
[----:B------:R-:W1:Y:S04]  /*3f10*/  LDCU.64 UR12, c[0x0][0x380] ;  /* 0x00007000ff0c77ac */ /* 0x000e680008000a00 */
[----:B------:R-:W-:-:S04]  /*3f20*/  IADD3 R7, P1, PT, R27, R0, RZ ;  /* 0x000000001b077210 */ /* 0x000fc80007f3e0ff */
[----:B------:R-:W-:Y:S01]  /*3f30*/  LEA.HI.X.SX32 R2, R0, RZ, 0x1, P1 ;  /* 0x000000ff00027211 */ /* 0x000fe200008f0eff */
[----:B------:R-:W-:-:S03]  /*3f40*/  IMAD.SHL.U32 R6, R7, 0x8, RZ ;  /* 0x0000000807067824 */ /* 0x000fc600078e00ff */
[----:B------:R-:W-:Y:S02]  /*3f50*/  SHF.L.U64.HI R7, R7, 0x3, R2 ;  /* 0x0000000307077819 */ /* 0x000fe40000010202 */
[----:B0-----:R-:W-:-:S04]  /*3f60*/  IADD3 R2, P1, PT, R6, UR8, RZ ;  /* 0x0000000806027c10 */ /* 0x001fc8000ff3e0ff */
[----:B------:R-:W-:-:S06]  /*3f70*/  IADD3.X R3, PT, PT, R7, UR9, RZ, P1, !PT ;  /* 0x0000000907037c10 */ /* 0x000fcc0008ffe4ff */
[----:B------:R-:W3:Y:S01]  /*3f80*/  LDG.E.64 R2, desc[UR10][R2.64] ;  /* 0x0000000a02027981 */ /* 0x000ee2000c1e1b00 */
[----:B------:R-:W-:-:S05]  /*3f90*/  IMAD.IADD R0, R0, 0x1, R11 ;  /* 0x0000000100007824 */ /* 0x000fca00078e020b */
[----:B------:R-:W-:-:S04]  /*3fa0*/  IADD3 R10, P1, PT, R27, R0, RZ ;  /* 0x000000001b0a7210 */ /* 0x000fc80007f3e0ff */
[----:B------:R-:W-:Y:S01]  /*3fb0*/  LEA.HI.X.SX32 R5, R0, RZ, 0x1, P1 ;  /* 0x000000ff00057211 */ /* 0x000fe200008f0eff */
[----:B------:R-:W-:Y:S01]  /*3fc0*/  IMAD.SHL.U32 R9, R10, 0x8, RZ ;  /* 0x000000080a097824 */ /* 0x000fe200078e00ff */
[----:B-1----:R-:W-:Y:S02]  /*3fd0*/  IADD3 R6, P1, PT, R6, UR12, RZ ;  /* 0x0000000c06067c10 */ /* 0x002fe4000ff3e0ff */
[----:B------:R-:W-:Y:S02]  /*3fe0*/  SHF.L.U64.HI R10, R10, 0x3, R5 ;  /* 0x000000030a0a7819 */ /* 0x000fe40000010205 */
[----:B------:R-:W-:Y:S02]  /*3ff0*/  IADD3 R4, P2, PT, R9, UR8, RZ ;  /* 0x0000000809047c10 */ /* 0x000fe4000ff5e0ff */
[----:B------:R-:W-:Y:S02]  /*4000*/  IADD3.X R7, PT, PT, R7, UR13, RZ, P1, !PT ;  /* 0x0000000d07077c10 */ /* 0x000fe40008ffe4ff */
[----:B------:R-:W-:Y:S01]  /*4010*/  IADD3.X R5, PT, PT, R10, UR9, RZ, P2, !PT ;  /* 0x000000090a057c10 */ /* 0x000fe200097fe4ff */
[----:B------:R-:W-:-:S02]  /*4020*/  IMAD.IADD R0, R0, 0x1, R11 ;  /* 0x0000000100007824 */ /* 0x000fc400078e020b */
[----:B---3--:R0:W-:Y:S04]  /*4030*/  STG.E.64 desc[UR10][R6.64], R2 ;  /* 0x0000000206007986 */ /* 0x0081e8000c101b0a */
[----:B------:R-:W3:Y:S01]  /*4040*/  LDG.E.64 R4, desc[UR10][R4.64] ;  /* 0x0000000a04047981 */ /* 0x000ee2000c1e1b00 */
[----:B------:R-:W-:-:S04]  /*4050*/  IADD3 R15, P1, PT, R27, R0, RZ ;  /* 0x000000001b0f7210 */ /* 0x000fc80007f3e0ff */
[----:B------:R-:W-:Y:S01]  /*4060*/  LEA.HI.X.SX32 R8, R0, RZ, 0x1, P1 ;  /* 0x000000ff00087211 */ /* 0x000fe200008f0eff */
[----:B------:R-:W-:-:S03]  /*4070*/  IMAD.SHL.U32 R14, R15, 0x8, RZ ;  /* 0x000000080f0e7824 */ /* 0x000fc600078e00ff */
[----:B------:R-:W-:Y:S02]  /*4080*/  SHF.L.U64.HI R15, R15, 0x3, R8 ;  /* 0x000000030f0f7819 */ /* 0x000fe40000010208 */
[----:B------:R-:W-:Y:S02]  /*4090*/  IADD3 R8, P1, PT, R9, UR12, RZ ;  /* 0x0000000c09087c10 */ /* 0x000fe4000ff3e0ff */
[----:B------:R-:W-:Y:S02]  /*40a0*/  IADD3 R12, P2, PT, R14, UR8, RZ ;  /* 0x000000080e0c7c10 */ /* 0x000fe4000ff5e0ff */
[----:B------:R-:W-:Y:S02]  /*40b0*/  IADD3.X R9, PT, PT, R10, UR13, RZ, P1, !PT ;  /* 0x0000000d0a097c10 */ /* 0x000fe40008ffe4ff */
[----:B------:R-:W-:Y:S01]  /*40c0*/  IADD3.X R13, PT, PT, R15, UR9, RZ, P2, !PT ;  /* 0x000000090f0d7c10 */ /* 0x000fe200097fe4ff */
[----:B------:R-:W-:Y:S02]  /*40d0*/  IMAD.IADD R0, R0, 0x1, R11 ;  /* 0x0000000100007824 */ /* 0x000fe400078e020b */
[----:B---3--:R1:W-:Y:S04]  /*40e0*/  STG.E.64 desc[UR10][R8.64], R4 ;  /* 0x0000000408007986 */ /* 0x0083e8000c101b0a */
[----:B0-----:R-:W3:Y:S01]  /*40f0*/  LDG.E.64 R2, desc[UR10][R12.64] ;  /* 0x0000000a0c027981 */ /* 0x001ee2000c1e1b00 */
[----:B------:R-:W-:-:S04]  /*4100*/  IADD3 R18, P1, PT, R27, R0, RZ ;  /* 0x000000001b127210 */ /* 0x000fc80007f3e0ff */
[----:B------:R-:W-:Y:S01]  /*4110*/  LEA.HI.X.SX32 R7, R0, RZ, 0x1, P1 ;  /* 0x000000ff00077211 */ /* 0x000fe200008f0eff */
[----:B------:R-:W-:Y:S01]  /*4120*/  IMAD.SHL.U32 R10, R18, 0x8, RZ ;  /* 0x00000008120a7824 */ /* 0x000fe200078e00ff */
[----:B------:R-:W-:Y:S02]  /*4130*/  IADD3 R6, P1, PT, R14, UR12, RZ ;  /* 0x0000000c0e067c10 */ /* 0x000fe4000ff3e0ff */
[----:B------:R-:W-:Y:S02]  /*4140*/  SHF.L.U64.HI R18, R18, 0x3, R7 ;  /* 0x0000000312127819 */ /* 0x000fe40000010207 */
[----:B------:R-:W-:Y:S02]  /*4150*/  IADD3 R14, P2, PT, R10, UR8, RZ ;  /* 0x000000080a0e7c10 */ /* 0x000fe4000ff5e0ff */
[----:B------:R-:W-:Y:S02]  /*4160*/  IADD3.X R7, PT, PT, R15, UR13, RZ, P1, !PT ;  /* 0x0000000d0f077c10 */ /* 0x000fe40008ffe4ff */
[----:B------:R-:W-:Y:S01]  /*4170*/  IADD3.X R15, PT, PT, R18, UR9, RZ, P2, !PT ;  /* 0x00000009120f7c10 */ /* 0x000fe200097fe4ff */
[----:B------:R-:W-:-:S02]  /*4180*/  IMAD.IADD R0, R0, 0x1, R11 ;  /* 0x0000000100007824 */ /* 0x000fc400078e020b */
[----:B---3--:R0:W-:Y:S04]  /*4190*/  STG.E.64 desc[UR10][R6.64], R2 ;  /* 0x0000000206007986 */ /* 0x0081e8000c101b0a */
[----:B-1----:R-:W3:Y:S01]  /*41a0*/  LDG.E.64 R4, desc[UR10][R14.64] ;  /* 0x0000000a0e047981 */ /* 0x002ee2000c1e1b00 */
        /* <DEDUP_REMOVED lines=40> */
[----:B------:R-:W-:-:S03]  /*4430*/  IADD3.X R15, PT, PT, R10, UR9, RZ, P2, !PT ;  /* 0x000000090a0f7c10 */ /* 0x000fc600097fe4ff */
[----:B---3--:R0:W-:Y:S04]  /*4440*/  STG.E.64 desc[UR10][R6.64], R2 ;  /* 0x0000000206007986 */ /* 0x0081e8000c101b0a */
[----:B-1----:R-:W3:Y:S01]  /*4450*/  LDG.E.64 R4, desc[UR10][R14.64] ;  /* 0x0000000a0e047981 */ /* 0x002ee2000c1e1b00 */
[----:B------:R-:W-:Y:S01]  /*4460*/  IADD3 R8, P1, PT, R0, UR12, RZ ;  /* 0x0000000c00087c10 */ /* 0x000fe2000ff3e0ff */
[----:B------:R-:W-:-:S03]  /*4470*/  UIADD3 UR4, UPT, UPT, UR4, 0x8, URZ ;  /* 0x0000000804047890 */ /* 0x000fc6000fffe0ff */
[----:B------:R-:W-:-:S05]  /*4480*/  IADD3.X R9, PT, PT, R10, UR13, RZ, P1, !PT ;  /* 0x0000000d0a097c10 */ /* 0x000fca0008ffe4ff */
[----:B---3--:R0:W-:Y:S04]  /*4490*/  STG.E.64 desc[UR10][R8.64], R4 ;  /* 0x0000000408007986 */ /* 0x0081e8000c101b0a */
.L_x_34:
[----:B------:R-:W-:Y:S05]  /*44a0*/  @!P0 EXIT ;  /* 0x000000000000894d */ /* 0x000fea0003800000 */
[----:B------:R-:W-:Y:S02]  /*44b0*/  UISETP.GE.U32.AND UP0, UPT, UR7, 0x4, UPT ;  /* 0x000000040700788c */ /* 0x000fe4000bf06070 */
[----:B------:R-:W-:-:S06]  /*44c0*/  ULOP3.LUT UR5, UR5, 0x3, URZ, 0xc0, !UPT ;  /* 0x0000000305057892 */ /* 0x000fcc000f8ec0ff */
[----:B------:R-:W-:Y:S01]  /*44d0*/  ISETP.NE.AND P0, PT, RZ, UR5, PT ;  /* 0x00000005ff007c0c */ /* 0x000fe2000bf05270 */
[----:B------:R-:W-:-:S12]  /*44e0*/  BRA.U !UP0, `(.L_x_35) ;  /* 0x0000000108bc7547 */ /* 0x000fd8000b800000 */
[----:B------:R-:W1:Y:S01]  /*44f0*/  LDCU.64 UR6, c[0x0][0x398] ;  /* 0x00007300ff0677ac */ /* 0x000e620008000a00 */
[----:B------:R-:W-:Y:S01]  /*4500*/  IMAD R0, R11, UR4, RZ ;  /* 0x000000040b007c24 */ /* 0x000fe2000f8e02ff */
[----:B------:R-:W3:Y:S04]  /*4510*/  LDCU.64 UR8, c[0x0][0x380] ;  /* 0x00007000ff0877ac */ /* 0x000ee80008000a00 */
[----:B0-----:R-:W-:-:S04]  /*4520*/  IADD3 R2, P1, PT, R27, R0, RZ ;  /* 0x000000001b027210 */ /* 0x001fc80007f3e0ff */
[----:B------:R-:W-:Y:S01]  /*4530*/  LEA.HI.X.SX32 R3, R0, RZ, 0x1, P1 ;  /* 0x000000ff00037211 */ /* 0x000fe200008f0eff */
[----:B------:R-:W-:-:S03]  /*4540*/  IMAD.SHL.U32 R6, R2, 0x8, RZ ;  /* 0x0000000802067824 */ /* 0x000fc600078e00ff */
[----:B------:R-:W-:Y:S02]  /*4550*/  SHF.L.U64.HI R5, R2, 0x3, R3 ;  /* 0x0000000302057819 */ /* 0x000fe40000010203 */
[----:B-1----:R-:W-:-:S04]  /*4560*/  IADD3 R2, P1, PT, R6, UR6, RZ ;  /* 0x0000000606027c10 */ /* 0x002fc8000ff3e0ff */
[----:B------:R-:W-:-:S06]  /*4570*/  IADD3.X R3, PT, PT, R5, UR7, RZ, P1, !PT ;  /* 0x0000000705037c10 */ /* 0x000fcc0008ffe4ff */
[----:B------:R-:W4:Y:S01]  /*4580*/  LDG.E.64 R2, desc[UR10][R2.64] ;  /* 0x0000000a02027981 */ /* 0x000f22000c1e1b00 */
[----:B------:R-:W-:-:S05]  /*4590*/  IMAD.IADD R0, R0, 0x1, R11 ;  /* 0x0000000100007824 */ /* 0x000fca00078e020b */
[----:B------:R-:W-:-:S04]  /*45a0*/  IADD3 R4, P1, PT, R27, R0, RZ ;  /* 0x000000001b047210 */ /* 0x000fc80007f3e0ff */
[----:B------:R-:W-:Y:S01]  /*45b0*/  LEA.HI.X.SX32 R7, R0, RZ, 0x1, P1 ;  /* 0x000000ff00077211 */ /* 0x000fe200008f0eff */
[----:B------:R-:W-:Y:S01]  /*45c0*/  IMAD.SHL.U32 R8, R4, 0x8, RZ ;  /* 0x0000000804087824 */ /* 0x000fe200078e00ff */
[----:B---3--:R-:W-:Y:S02]  /*45d0*/  IADD3 R6, P1, PT, R6, UR8, RZ ;  /* 0x0000000806067c10 */ /* 0x008fe4000ff3e0ff */
[----:B------:R-:W-:Y:S02]  /*45e0*/  SHF.L.U64.HI R9, R4, 0x3, R7 ;  /* 0x0000000304097819 */ /* 0x000fe40000010207 */
[----:B------:R-:W-:Y:S02]  /*45f0*/  IADD3 R4, P2, PT, R8, UR6, RZ ;  /* 0x0000000608047c10 */ /* 0x000fe4000ff5e0ff */
[----:B------:R-:W-:Y:S02]  /*4600*/  IADD3.X R7, PT, PT, R5, UR9, RZ, P1, !PT ;  /* 0x0000000905077c10 */ /* 0x000fe40008ffe4ff */
[----:B------:R-:W-:Y:S01]  /*4610*/  IADD3.X R5, PT, PT, R9, UR7, RZ, P2, !PT ;  /* 0x0000000709057c10 */ /* 0x000fe200097fe4ff */
[----:B------:R-:W-:-:S02]  /*4620*/  IMAD.IADD R0, R0, 0x1, R11 ;  /* 0x0000000100007824 */ /* 0x000fc400078e020b */
[----:B----4-:R0:W-:Y:S04]  /*4630*/  STG.E.64 desc[UR10][R6.64], R2 ;  /* 0x0000000206007986 */ /* 0x0101e8000c101b0a */
[----:B------:R-:W3:Y:S01]  /*4640*/  LDG.E.64 R4, desc[UR10][R4.64] ;  /* 0x0000000a04047981 */ /* 0x000ee2000c1e1b00 */
        /* <DEDUP_REMOVED lines=10> */
[----:B0-----:R-:W3:Y:S01]  /*46f0*/  LDG.E.64 R2, desc[UR10][R12.64] ;  /* 0x0000000a0c027981 */ /* 0x001ee2000c1e1b00 */
[----:B------:R-:W-:-:S04]  /*4700*/  IADD3 R6, P1, PT, R27, R0, RZ ;  /* 0x000000001b067210 */ /* 0x000fc80007f3e0ff */
[----:B------:R-:W-:Y:S01]  /*4710*/  LEA.HI.X.SX32 R7, R0, RZ, 0x1, P1 ;  /* 0x000000ff00077211 */ /* 0x000fe200008f0eff */
[----:B------:R-:W-:-:S03]  /*4720*/  IMAD.SHL.U32 R16, R6, 0x8, RZ ;  /* 0x0000000806107824 */ /* 0x000fc600078e00ff */
[----:B------:R-:W-:Y:S02]  /*4730*/  SHF.L.U64.HI R0, R6, 0x3, R7 ;  /* 0x0000000306007819 */ /* 0x000fe40000010207 */
[----:B------:R-:W-:Y:S02]  /*4740*/  IADD3 R6, P1, PT, R14, UR8, RZ ;  /* 0x000000080e067c10 */ /* 0x000fe4000ff3e0ff */
[----:B------:R-:W-:Y:S02]  /*4750*/  IADD3 R14, P2, PT, R16, UR6, RZ ;  /* 0x00000006100e7c10 */ /* 0x000fe4000ff5e0ff */
[----:B------:R-:W-:Y:S02]  /*4760*/  IADD3.X R7, PT, PT, R10, UR9, RZ, P1, !PT ;  /* 0x000000090a077c10 */ /* 0x000fe40008ffe4ff */
[----:B------:R-:W-:-:S03]  /*4770*/  IADD3.X R15, PT, PT, R0, UR7, RZ, P2, !PT ;  /* 0x00000007000f7c10 */ /* 0x000fc600097fe4ff */
[----:B---3--:R3:W-:Y:S04]  /*4780*/  STG.E.64 desc[UR10][R6.64], R2 ;  /* 0x0000000206007986 */ /* 0x0087e8000c101b0a */
[----:B-1----:R-:W4:Y:S01]  /*4790*/  LDG.E.64 R4, desc[UR10][R14.64] ;  /* 0x0000000a0e047981 */ /* 0x002f22000c1e1b00 */
[----:B------:R-:W-:Y:S01]  /*47a0*/  IADD3 R8, P1, PT, R16, UR8, RZ ;  /* 0x0000000810087c10 */ /* 0x000fe2000ff3e0ff */
[----:B------:R-:W-:-:S03]  /*47b0*/  UIADD3 UR4, UPT, UPT, UR4, 0x4, URZ ;  /* 0x0000000404047890 */ /* 0x000fc6000fffe0ff */
[----:B------:R-:W-:-:S05]  /*47c0*/  IADD3.X R9, PT, PT, R0, UR9, RZ, P1, !PT ;  /* 0x0000000900097c10 */ /* 0x000fca0008ffe4ff */
[----:B----4-:R3:W-:Y:S04]  /*47d0*/  STG.E.64 desc[UR10][R8.64], R4 ;  /* 0x0000000408007986 */ /* 0x0107e8000c101b0a */
.L_x_35:
[----:B------:R-:W-:Y:S05]  /*47e0*/  @!P0 EXIT ;  /* 0x000000000000894d */ /* 0x000fea0003800000 */
[----:B------:R-:W-:Y:S01]  /*47f0*/  IMAD R0, R11, UR4, RZ ;  /* 0x000000040b007c24 */ /* 0x000fe2000f8e02ff */
[----:B------:R-:W1:Y:S01]  /*4800*/  LDCU.64 UR6, c[0x0][0x398] ;  /* 0x00007300ff0677ac */ /* 0x000e620008000a00 */
[----:B------:R-:W4:Y:S01]  /*4810*/  LDCU.64 UR8, c[0x0][0x380] ;  /* 0x00007000ff0877ac */ /* 0x000f220008000a00 */
[----:B------:R-:W-:-:S12]  /*4820*/  UIADD3 UR5, UPT, UPT, -UR5, URZ, URZ ;  /* 0x000000ff05057290 */ /* 0x000fd8000fffe1ff */
.L_x_36:
[----:B0--3--:R-:W-:-:S04]  /*4830*/  IADD3 R5, P0, PT, R27, R0, RZ ;  /* 0x000000001b057210 */ /* 0x009fc80007f1e0ff */
[----:B------:R-:W-:Y:S01]  /*4840*/  LEA.HI.X.SX32 R2, R0, RZ, 0x1, P0 ;  /* 0x000000ff00027211 */ /* 0x000fe200000f0eff */
[----:B------:R-:W-:-:S03]  /*4850*/  IMAD.SHL.U32 R4, R5, 0x8, RZ ;  /* 0x0000000805047824 */ /* 0x000fc600078e00ff */
[----:B------:R-:W-:Y:S02]  /*4860*/  SHF.L.U64.HI R5, R5, 0x3, R2 ;  /* 0x0000000305057819 */ /* 0x000fe40000010202 */
[----:B-1----:R-:W-:-:S04]  /*4870*/  IADD3 R2, P0, PT, R4, UR6, RZ ;  /* 0x0000000604027c10 */ /* 0x002fc8000ff1e0ff */
[----:B------:R-:W-:-:S06]  /*4880*/  IADD3.X R3, PT, PT, R5, UR7, RZ, P0, !PT ;  /* 0x0000000705037c10 */ /* 0x000fcc00087fe4ff */
[----:B------:R-:W3:Y:S01]  /*4890*/  LDG.E.64 R2, desc[UR10][R2.64] ;  /* 0x0000000a02027981 */ /* 0x000ee2000c1e1b00 */
[----:B----4-:R-:W-:Y:S01]  /*48a0*/  IADD3 R4, P0, PT, R4, UR8, RZ ;  /* 0x0000000804047c10 */ /* 0x010fe2000ff1e0ff */
[----:B------:R-:W-:Y:S01]  /*48b0*/  UIADD3 UR5, UPT, UPT, UR5, 0x1, URZ ;  /* 0x0000000105057890 */ /* 0x000fe2000fffe0ff */
[----:B------:R-:W-:Y:S02]  /*48c0*/  IMAD.IADD R0, R0, 0x1, R11 ;  /* 0x0000000100007824 */ /* 0x000fe400078e020b */
[----:B------:R-:W-:Y:S01]  /*48d0*/  IADD3.X R5, PT, PT, R5, UR9, RZ, P0, !PT ;  /* 0x0000000905057c10 */ /* 0x000fe200087fe4ff */
[----:B------:R-:W-:-:S04]  /*48e0*/  UISETP.NE.AND UP0, UPT, UR5, URZ, UPT ;  /* 0x000000ff0500728c */ /* 0x000fc8000bf05270 */
[----:B---3--:R0:W-:Y:S05]  /*48f0*/  STG.E.64 desc[UR10][R4.64], R2 ;  /* 0x0000000204007986 */ /* 0x0081ea000c101b0a */
[----:B------:R-:W-:Y:S05]  /*4900*/  BRA.U UP0, `(.L_x_36) ;  /* 0xfffffffd00c87547 */ /* 0x000fea000b83ffff */
[----:B------:R-:W-:Y:S05]  /*4910*/  EXIT ;  /* 0x000000000000794d */ /* 0x000fea0003800000 */
        .weak           $__internal_0_$__cuda_sm20_dblrcp_rn_slowpath_v3
        .type           $__internal_0_$__cuda_sm20_dblrcp_rn_slowpath_v3,@function
        .size           $__internal_0_$__cuda_sm20_dblrcp_rn_slowpath_v3,($__internal_1_$__cuda_sm20_div_rn_f64_full - $__internal_0_$__cuda_sm20_dblrcp_rn_slowpath_v3)
$__internal_0_$__cuda_sm20_dblrcp_rn_slowpath_v3:
[----:B------:R-:W-:-:S14]  /*4920*/  DSETP.GTU.AND P0, PT, |R2|, +INF , PT ;  /* 0x7ff000000200742a */ /* 0x000fdc0003f0c200 */
[----:B------:R-:W-:Y:S05]  /*4930*/  @P0 BRA `(.L_x_37) ;  /* 0x00000000007c0947 */ /* 0x000fea0003800000 */
[----:B------:R-:W-:-:S05]  /*4940*/  LOP3.LUT R0, R3, 0x7fffffff, RZ, 0xc0, !PT ;  /* 0x7fffffff03007812 */ /* 0x000fca00078ec0ff */
[----:B------:R-:W-:-:S05]  /*4950*/  VIADD R4, R0, 0xffffffff ;  /* 0xffffffff00047836 */ /* 0x000fca0000000000 */
[----:B------:R-:W-:-:S13]  /*4960*/  ISETP.GE.U32.AND P0, PT, R4, 0x7fefffff, PT ;  /* 0x7fefffff0400780c */ /* 0x000fda0003f06070 */
[----:B------:R-:W-:Y:S01]  /*4970*/  @P0 LOP3.LUT R5, R3, 0x7ff00000, RZ, 0x3c, !PT ;  /* 0x7ff0000003050812 */ /* 0x000fe200078e3cff */
[----:B------:R-:W-:Y:S01]  /*4980*/  @P0 IMAD.MOV.U32 R4, RZ, RZ, RZ ;  /* 0x000000ffff040224 */ /* 0x000fe200078e00ff */
[----:B------:R-:W-:Y:S06]  /*4990*/  @P0 BRA `(.L_x_38) ;  /* 0x00000000006c0947 */ /* 0x000fec0003800000 */
[----:B------:R-:W-:-:S13]  /*49a0*/  ISETP.GE.U32.AND P0, PT, R0, 0x1000001, PT ;  /* 0x010000010000780c */ /* 0x000fda0003f06070 */
[----:B------:R-:W-:Y:S05]  /*49b0*/  @!P0 BRA `(.L_x_39) ;  /* 0x0000000000348947 */ /* 0x000fea0003800000 */
[----:B------:R-:W-:Y:S02]  /*49c0*/  VIADD R5, R3, 0xc0200000 ;  /* 0xc020000003057836 */ /* 0x000fe40000000000 */
[----:B------:R-:W-:Y:S02]  /*49d0*/  IMAD.MOV.U32 R4, RZ, RZ, R2 ;  /* 0x000000ffff047224 */ /* 0x000fe400078e0002 */
[----:B------:R-:W0:Y:S04]  /*49e0*/  MUFU.RCP64H R7, R5 ;  /* 0x0000000500077308 */ /* 0x000e280000001800 */
[----:B0-----:R-:W-:-:S08]  /*49f0*/  DFMA R8, -R4, R6, 1 ;  /* 0x3ff000000408742b */ /* 0x001fd00000000106 */
[----:B------:R-:W-:-:S08]  /*4a00*/  DFMA R8, R8, R8, R8 ;  /* 0x000000080808722b */ /* 0x000fd00000000008 */
[----:B------:R-:W-:-:S08]  /*4a10*/  DFMA R8, R6, R8, R6 ;  /* 0x000000080608722b */ /* 0x000fd00000000006 */
[----:B------:R-:W-:-:S08]  /*4a20*/  DFMA R6, -R4, R8, 1 ;  /* 0x3ff000000406742b */ /* 0x000fd00000000108 */
[----:B------:R-:W-:-:S08]  /*4a30*/  DFMA R6, R8, R6, R8 ;  /* 0x000000060806722b */ /* 0x000fd00000000008 */
[----:B------:R-:W-:-:S08]  /*4a40*/  DMUL R6, R6, 2.2250738585072013831e-308 ;  /* 0x0010000006067828 */ /* 0x000fd00000000000 */
[----:B------:R-:W-:-:S08]  /*4a50*/  DFMA R2, -R2, R6, 1 ;  /* 0x3ff000000202742b */ /* 0x000fd00000000106 */
[----:B------:R-:W-:-:S08]  /*4a60*/  DFMA R2, R2, R2, R2 ;  /* 0x000000020202722b */ /* 0x000fd00000000002 */
[----:B------:R-:W-:Y:S01]  /*4a70*/  DFMA R4, R6, R2, R6 ;  /* 0x000000020604722b */ /* 0x000fe20000000006 */
[----:B------:R-:W-:Y:S10]  /*4a80*/  BRA `(.L_x_38) ;  /* 0x0000000000307947 */ /* 0x000ff40003800000 */
.L_x_39:
[----:B------:R-:W-:Y:S01]  /*4a90*/  DMUL R2, R2, 8.11296384146066816958e+31 ;  /* 0x4690000002027828 */ /* 0x000fe20000000000 */
[----:B------:R-:W-:-:S05]  /*4aa0*/  IMAD.MOV.U32 R4, RZ, RZ, R6 ;  /* 0x000000ffff047224 */ /* 0x000fca00078e0006 */
[----:B------:R-:W0:Y:S02]  /*4ab0*/  MUFU.RCP64H R5, R3 ;  /* 0x0000000300057308 */ /* 0x000e240000001800 */
[----:B0-----:R-:W-:-:S08]  /*4ac0*/  DFMA R6, -R2, R4, 1 ;  /* 0x3ff000000206742b */ /* 0x001fd00000000104 */
[----:B------:R-:W-:-:S08]  /*4ad0*/  DFMA R6, R6, R6, R6 ;  /* 0x000000060606722b */ /* 0x000fd00000000006 */
[----:B------:R-:W-:-:S08]  /*4ae0*/  DFMA R6, R4, R6, R4 ;  /* 0x000000060406722b */ /* 0x000fd00000000004 */
[----:B------:R-:W-:-:S08]  /*4af0*/  DFMA R4, -R2, R6, 1 ;  /* 0x3ff000000204742b */ /* 0x000fd00000000106 */
[----:B------:R-:W-:-:S08]  /*4b00*/  DFMA R4, R6, R4, R6 ;  /* 0x000000040604722b */ /* 0x000fd00000000006 */
[----:B------:R-:W-:Y:S01]  /*4b10*/  DMUL R4, R4, 8.11296384146066816958e+31 ;  /* 0x4690000004047828 */ /* 0x000fe20000000000 */
[----:B------:R-:W-:Y:S10]  /*4b20*/  BRA `(.L_x_38) ;  /* 0x0000000000087947 */ /* 0x000ff40003800000 */
.L_x_37:
[----:B------:R-:W-:Y:S01]  /*4b30*/  LOP3.LUT R5, R3, 0x80000, RZ, 0xfc, !PT ;  /* 0x0008000003057812 */ /* 0x000fe200078efcff */
[----:B------:R-:W-:-:S07]  /*4b40*/  IMAD.MOV.U32 R4, RZ, RZ, R2 ;  /* 0x000000ffff047224 */ /* 0x000fce00078e0002 */
.L_x_38:
[----:B------:R-:W-:Y:S02]  /*4b50*/  IMAD.MOV.U32 R2, RZ, RZ, R10 ;  /* 0x000000ffff027224 */ /* 0x000fe400078e000a */
[----:B------:R-:W-:Y:S02]  /*4b60*/  IMAD.MOV.U32 R3, RZ, RZ, 0x0 ;  /* 0x00000000ff037424 */ /* 0x000fe400078e00ff */
[----:B------:R-:W-:Y:S02]  /*4b70*/  IMAD.MOV.U32 R84, RZ, RZ, R4 ;  /* 0x000000ffff547224 */ /* 0x000fe400078e0004 */
[----:B------:R-:W-:Y:S01]  /*4b80*/  IMAD.MOV.U32 R85, RZ, RZ, R5 ;  /* 0x000000ffff557224 */ /* 0x000fe200078e0005 */
[----:B------:R-:W-:Y:S06]  /*4b90*/  RET.REL.NODEC R2 `(_Z9cuda_hinfPdS_S_S_iidd) ;  /* 0xffffffb402187950 */ /* 0x000fec0003c3ffff */
        .weak           $__internal_1_$__cuda_sm20_div_rn_f64_full
        .type           $__internal_1_$__cuda_sm20_div_rn_f64_full,@function
        .size           $__internal_1_$__cuda_sm20_div_rn_f64_full,(.L_x_47 - $__internal_1_$__cuda_sm20_div_rn_f64_full)
$__internal_1_$__cuda_sm20_div_rn_f64_full:
[C---:B------:R-:W-:Y:S01]  /*4ba0*/  FSETP.GEU.AND P0, PT, |R33|.reuse, 1.469367938527859385e-39, PT ;  /* 0x001000002100780b */ /* 0x040fe20003f0e200 */
[----:B------:R-:W-:Y:S01]  /*4bb0*/  IMAD.MOV.U32 R86, RZ, RZ, 0x1 ;  /* 0x00000001ff567424 */ /* 0x000fe200078e00ff */
[----:B------:R-:W-:Y:S02]  /*4bc0*/  LOP3.LUT R34, R33, 0x800fffff, RZ, 0xc0, !PT ;  /* 0x800fffff21227812 */ /* 0x000fe400078ec0ff */
[----:B------:R-:W-:Y:S02]  /*4bd0*/  FSETP.GEU.AND P2, PT, |R31|, 1.469367938527859385e-39, PT ;  /* 0x001000001f00780b */ /* 0x000fe40003f4e200 */
[----:B------:R-:W-:Y:S01]  /*4be0*/  LOP3.LUT R35, R34, 0x3ff00000, RZ, 0xfc, !PT ;  /* 0x3ff0000022237812 */ /* 0x000fe200078efcff */
[----:B------:R-:W-:Y:S01]  /*4bf0*/  IMAD.MOV.U32 R34, RZ, RZ, R32 ;  /* 0x000000ffff227224 */ /* 0x000fe200078e0020 */
[----:B------:R-:W-:-:S05]  /*4c00*/  LOP3.LUT R91, R33, 0x7ff00000, RZ, 0xc0, !PT ;  /* 0x7ff00000215b7812 */ /* 0x000fca00078ec0ff */
[----:B------:R-:W-:-:S06]  /*4c10*/  @!P0 DMUL R34, R32, 8.98846567431157953865e+307 ;  /* 0x7fe0000020228828 */ /* 0x000fcc0000000000 */
[----:B------:R-:W0:Y:S02]  /*4c20*/  MUFU.RCP64H R87, R35 ;  /* 0x0000002300577308 */ /* 0x000e240000001800 */
[----:B0-----:R-:W-:-:S08]  /*4c30*/  DFMA R28, R86, -R34, 1 ;  /* 0x3ff00000561c742b */ /* 0x001fd00000000822 */
[----:B------:R-:W-:-:S08]  /*4c40*/  DFMA R28, R28, R28, R28 ;  /* 0x0000001c1c1c722b */ /* 0x000fd0000000001c */
[----:B------:R-:W-:Y:S01]  /*4c50*/  DFMA R28, R86, R28, R86 ;  /* 0x0000001c561c722b */ /* 0x000fe20000000056 */
[----:B------:R-:W-:-:S07]  /*4c60*/  IMAD.MOV.U32 R86, RZ, RZ, R30 ;  /* 0x000000ffff567224 */ /* 0x000fce00078e001e */
[----:B------:R-:W-:-:S08]  /*4c70*/  DFMA R92, R28, -R34, 1 ;  /* 0x3ff000001c5c742b */ /* 0x000fd00000000822 */
[----:B------:R-:W-:Y:S01]  /*4c80*/  DFMA R92, R28, R92, R28 ;  /* 0x0000005c1c5c722b */ /* 0x000fe2000000001c */
[----:B------:R-:W-:Y:S01]  /*4c90*/  LOP3.LUT R28, R31, 0x7ff00000, RZ, 0xc0, !PT ;  /* 0x7ff000001f1c7812 */ /* 0x000fe200078ec0ff */
[----:B------:R-:W-:-:S03]  /*4ca0*/  IMAD.MOV.U32 R29, RZ, RZ, 0x1ca00000 ;  /* 0x1ca00000ff1d7424 */ /* 0x000fc600078e00ff */
[----:B------:R-:W-:Y:S01]  /*4cb0*/  ISETP.GE.U32.AND P1, PT, R28, R91, PT ;  /* 0x0000005b1c00720c */ /* 0x000fe20003f26070 */
[----:B------:R-:W-:-:S03]  /*4cc0*/  IMAD.MOV.U32 R90, RZ, RZ, R28 ;  /* 0x000000ffff5a7224 */ /* 0x000fc600078e001c */
[----:B------:R-:W-:-:S04]  /*4cd0*/  SEL R87, R29, 0x63400000, !P1 ;  /* 0x634000001d577807 */ /* 0x000fc80004800000 */
[----:B------:R-:W-:Y:S01]  /*4ce0*/  LOP3.LUT R87, R87, 0x800fffff, R31, 0xf8, !PT ;  /* 0x800fffff57577812 */ /* 0x000fe200078ef81f */
[----:B------:R-:W-:Y:S06]  /*4cf0*/  @P2 BRA `(.L_x_40) ;  /* 0x0000000000202947 */ /* 0x000fec0003800000 */
[----:B------:R-:W-:Y:S01]  /*4d00*/  LOP3.LUT R89, R33, 0x7ff00000, RZ, 0xc0, !PT ;  /* 0x7ff0000021597812 */ /* 0x000fe200078ec0ff */
[----:B------:R-:W-:-:S03]  /*4d10*/  IMAD.MOV.U32 R88, RZ, RZ, RZ ;  /* 0x000000ffff587224 */ /* 0x000fc600078e00ff */
[----:B------:R-:W-:-:S04]  /*4d20*/  ISETP.GE.U32.AND P1, PT, R28, R89, PT ;  /* 0x000000591c00720c */ /* 0x000fc80003f26070 */
[----:B------:R-:W-:-:S04]  /*4d30*/  SEL R89, R29, 0x63400000, !P1 ;  /* 0x634000001d597807 */ /* 0x000fc80004800000 */
[----:B------:R-:W-:-:S04]  /*4d40*/  LOP3.LUT R89, R89, 0x80000000, R31, 0xf8, !PT ;  /* 0x8000000059597812 */ /* 0x000fc800078ef81f */
[----:B------:R-:W-:-:S06]  /*4d50*/  LOP3.LUT R89, R89, 0x100000, RZ, 0xfc, !PT ;  /* 0x0010000059597812 */ /* 0x000fcc00078efcff */
[----:B------:R-:W-:-:S10]  /*4d60*/  DFMA R86, R86, 2, -R88 ;  /* 0x400000005656782b */ /* 0x000fd40000000858 */
[----:B------:R-:W-:-:S07]  /*4d70*/  LOP3.LUT R90, R87, 0x7ff00000, RZ, 0xc0, !PT ;  /* 0x7ff00000575a7812 */ /* 0x000fce00078ec0ff */
.L_x_40:
[----:B------:R-:W-:Y:S01]  /*4d80*/  DMUL R94, R92, R86 ;  /* 0x000000565c5e7228 */ /* 0x000fe20000000000 */
[----:B------:R-:W-:-:S07]  /*4d90*/  @!P0 LOP3.LUT R91, R35, 0x7ff00000, RZ, 0xc0, !PT ;  /* 0x7ff00000235b8812 */ /* 0x000fce00078ec0ff */
[----:B------:R-:W-:-:S08]  /*4da0*/  DFMA R88, R94, -R34, R86 ;  /* 0x800000225e58722b */ /* 0x000fd00000000056 */
[----:B------:R-:W-:Y:S01]  /*4db0*/  DFMA R88, R92, R88, R94 ;  /* 0x000000585c58722b */ /* 0x000fe2000000005e */
[----:B------:R-:W-:-:S05]  /*4dc0*/  VIADD R92, R90, 0xffffffff ;  /* 0xffffffff5a5c7836 */ /* 0x000fca0000000000 */
[----:B------:R-:W-:Y:S01]  /*4dd0*/  ISETP.GT.U32.AND P0, PT, R92, 0x7feffffe, PT ;  /* 0x7feffffe5c00780c */ /* 0x000fe20003f04070 */
[----:B------:R-:W-:-:S05]  /*4de0*/  VIADD R92, R91, 0xffffffff ;  /* 0xffffffff5b5c7836 */ /* 0x000fca0000000000 */
[----:B------:R-:W-:-:S13]  /*4df0*/  ISETP.GT.U32.OR P0, PT, R92, 0x7feffffe, P0 ;  /* 0x7feffffe5c00780c */ /* 0x000fda0000704470 */
[----:B------:R-:W-:Y:S05]  /*4e00*/  @P0 BRA `(.L_x_41) ;  /* 0x0000000000740947 */ /* 0x000fea0003800000 */
[----:B------:R-:W-:Y:S01]  /*4e10*/  LOP3.LUT R31, R33, 0x7ff00000, RZ, 0xc0, !PT ;  /* 0x7ff00000211f7812 */ /* 0x000fe200078ec0ff */
[----:B------:R-:W-:-:S03]  /*4e20*/  IMAD.MOV.U32 R30, RZ, RZ, RZ ;  /* 0x000000ffff1e7224 */ /* 0x000fc600078e00ff */
[CC--:B------:R-:W-:Y:S02]  /*4e30*/  ISETP.GE.U32.AND P0, PT, R28.reuse, R31.reuse, PT ;  /* 0x0000001f1c00720c */ /* 0x0c0fe40003f06070 */
[----:B------:R-:W-:Y:S02]  /*4e40*/  VIADDMNMX R28, R28, -R31, 0xb9600000, !PT ;  /* 0xb96000001c1c7446 */ /* 0x000fe4000780091f */
[----:B------:R-:W-:Y:S02]  /*4e50*/  SEL R29, R29, 0x63400000, !P0 ;  /* 0x634000001d1d7807 */ /* 0x000fe40004000000 */
[----:B------:R-:W-:-:S05]  /*4e60*/  VIMNMX R28, PT, PT, R28, 0x46a00000, PT ;  /* 0x46a000001c1c7848 */ /* 0x000fca0003fe0100 */
[----:B------:R-:W-:-:S04]  /*4e70*/  IMAD.IADD R28, R28, 0x1, -R29 ;  /* 0x000000011c1c7824 */ /* 0x000fc800078e0a1d */
[----:B------:R-:W-:-:S06]  /*4e80*/  VIADD R31, R28, 0x7fe00000 ;  /* 0x7fe000001c1f7836 */ /* 0x000fcc0000000000 */
[----:B------:R-:W-:-:S10]  /*4e90*/  DMUL R92, R88, R30 ;  /* 0x0000001e585c7228 */ /* 0x000fd40000000000 */
[----:B------:R-:W-:-:S13]  /*4ea0*/  FSETP.GTU.AND P0, PT, |R93|, 1.469367938527859385e-39, PT ;  /* 0x001000005d00780b */ /* 0x000fda0003f0c200 */
[----:B------:R-:W-:Y:S05]  /*4eb0*/  @P0 BRA `(.L_x_42) ;  /* 0x0000000000a80947 */ /* 0x000fea0003800000 */
[----:B------:R-:W-:-:S06]  /*4ec0*/  DFMA R34, R88, -R34, R86 ;  /* 0x800000225822722b */ /* 0x000fcc0000000056 */
[----:B------:R-:W-:-:S04]  /*4ed0*/  IMAD.MOV.U32 R34, RZ, RZ, RZ ;  /* 0x000000ffff227224 */ /* 0x000fc800078e00ff */
[C---:B------:R-:W-:Y:S02]  /*4ee0*/  FSETP.NEU.AND P0, PT, R35.reuse, RZ, PT ;  /* 0x000000ff2300720b */ /* 0x040fe40003f0d000 */
[----:B------:R-:W-:-:S04]  /*4ef0*/  LOP3.LUT R32, R35, 0x80000000, R33, 0x48, !PT ;  /* 0x8000000023207812 */ /* 0x000fc800078e4821 */
[----:B------:R-:W-:-:S07]  /*4f00*/  LOP3.LUT R35, R32, R31, RZ, 0xfc, !PT ;  /* 0x0000001f20237212 */ /* 0x000fce00078efcff */
[----:B------:R-:W-:Y:S05]  /*4f10*/  @!P0 BRA `(.L_x_42) ;  /* 0x0000000000908947 */ /* 0x000fea0003800000 */
[----:B------:R-:W-:Y:S01]  /*4f20*/  IMAD.MOV R31, RZ, RZ, -R28 ;  /* 0x000000ffff1f7224 */ /* 0x000fe200078e0a1c */
[----:B------:R-:W-:Y:S01]  /*4f30*/  IADD3 R28, PT, PT, -R28, -0x43300000, RZ ;  /* 0xbcd000001c1c7810 */ /* 0x000fe20007ffe1ff */
[----:B------:R-:W-:-:S06]  /*4f40*/  IMAD.MOV.U32 R30, RZ, RZ, RZ ;  /* 0x000000ffff1e7224 */ /* 0x000fcc00078e00ff */
[----:B------:R-:W-:Y:S02]  /*4f50*/  DFMA R30, R92, -R30, R88 ;  /* 0x8000001e5c1e722b */ /* 0x000fe40000000058 */
[----:B------:R-:W-:-:S08]  /*4f60*/  DMUL.RP R88, R88, R34 ;  /* 0x0000002258587228 */ /* 0x000fd00000008000 */
[----:B------:R-:W-:Y:S02]  /*4f70*/  FSETP.NEU.AND P0, PT, |R31|, R28, PT ;  /* 0x0000001c1f00720b */ /* 0x000fe40003f0d200 */
[----:B------:R-:W-:Y:S02]  /*4f80*/  LOP3.LUT R32, R89, R32, RZ, 0x3c, !PT ;  /* 0x0000002059207212 */ /* 0x000fe400078e3cff */
[----:B------:R-:W-:Y:S02]  /*4f90*/  FSEL R28, R88, R92, !P0 ;  /* 0x0000005c581c7208 */ /* 0x000fe40004000000 */
[----:B------:R-:W-:-:S03]  /*4fa0*/  FSEL R29, R32, R93, !P0 ;  /* 0x0000005d201d7208 */ /* 0x000fc60004000000 */
[----:B------:R-:W-:Y:S02]  /*4fb0*/  IMAD.MOV.U32 R92, RZ, RZ, R28 ;  /* 0x000000ffff5c7224 */ /* 0x000fe400078e001c */
[----:B------:R-:W-:Y:S01]  /*4fc0*/  IMAD.MOV.U32 R93, RZ, RZ, R29 ;  /* 0x000000ffff5d7224 */ /* 0x000fe200078e001d */
[----:B------:R-:W-:Y:S06]  /*4fd0*/  BRA `(.L_x_42) ;  /* 0x0000000000607947 */ /* 0x000fec0003800000 */
.L_x_41:
[----:B------:R-:W-:-:S14]  /*4fe0*/  DSETP.NAN.AND P0, PT, R30, R30, PT ;  /* 0x0000001e1e00722a */ /* 0x000fdc0003f08000 */
[----:B------:R-:W-:Y:S05]  /*4ff0*/  @P0 BRA `(.L_x_43) ;  /* 0x00000000004c0947 */ /* 0x000fea0003800000 */
[----:B------:R-:W-:-:S14]  /*5000*/  DSETP.NAN.AND P0, PT, R32, R32, PT ;  /* 0x000000202000722a */ /* 0x000fdc0003f08000 */
[----:B------:R-:W-:Y:S05]  /*5010*/  @P0 BRA `(.L_x_44) ;  /* 0x0000000000340947 */ /* 0x000fea0003800000 */
[----:B------:R-:W-:Y:S01]  /*5020*/  ISETP.NE.AND P0, PT, R90, R91, PT ;  /* 0x0000005b5a00720c */ /* 0x000fe20003f05270 */
[----:B------:R-:W-:Y:S02]  /*5030*/  IMAD.MOV.U32 R92, RZ, RZ, 0x0 ;  /* 0x00000000ff5c7424 */ /* 0x000fe400078e00ff */
[----:B------:R-:W-:-:S10]  /*5040*/  IMAD.MOV.U32 R93, RZ, RZ, -0x80000 ;  /* 0xfff80000ff5d7424 */ /* 0x000fd400078e00ff */
[----:B------:R-:W-:Y:S05]  /*5050*/  @!P0 BRA `(.L_x_42) ;  /* 0x0000000000408947 */ /* 0x000fea0003800000 */
[----:B------:R-:W-:Y:S02]  /*5060*/  ISETP.NE.AND P0, PT, R90, 0x7ff00000, PT ;  /* 0x7ff000005a00780c */ /* 0x000fe40003f05270 */
[----:B------:R-:W-:Y:S02]  /*5070*/  LOP3.LUT R31, R31, 0x80000000, R33, 0x48, !PT ;  /* 0x800000001f1f7812 */ /* 0x000fe400078e4821 */
[----:B------:R-:W-:-:S13]  /*5080*/  ISETP.EQ.OR P0, PT, R91, RZ, !P0 ;  /* 0x000000ff5b00720c */ /* 0x000fda0004702670 */
[----:B------:R-:W-:Y:S01]  /*5090*/  @P0 LOP3.LUT R28, R31, 0x7ff00000, RZ, 0xfc, !PT ;  /* 0x7ff000001f1c0812 */ /* 0x000fe200078efcff */
[----:B------:R-:W-:Y:S02]  /*50a0*/  @!P0 IMAD.MOV.U32 R92, RZ, RZ, RZ ;  /* 0x000000ffff5c8224 */ /* 0x000fe400078e00ff */
[----:B------:R-:W-:Y:S02]  /*50b0*/  @!P0 IMAD.MOV.U32 R93, RZ, RZ, R31 ;  /* 0x000000ffff5d8224 */ /* 0x000fe400078e001f */
[----:B------:R-:W-:Y:S02]  /*50c0*/  @P0 IMAD.MOV.U32 R92, RZ, RZ, RZ ;  /* 0x000000ffff5c0224 */ /* 0x000fe400078e00ff */
[----:B------:R-:W-:Y:S01]  /*50d0*/  @P0 IMAD.MOV.U32 R93, RZ, RZ, R28 ;  /* 0x000000ffff5d0224 */ /* 0x000fe200078e001c */
[----:B------:R-:W-:Y:S06]  /*50e0*/  BRA `(.L_x_42) ;  /* 0x00000000001c7947 */ /* 0x000fec0003800000 */
.L_x_44:
[----:B------:R-:W-:Y:S01]  /*50f0*/  LOP3.LUT R29, R33, 0x80000, RZ, 0xfc, !PT ;  /* 0x00080000211d7812 */ /* 0x000fe200078efcff */
[----:B------:R-:W-:-:S04]  /*5100*/  IMAD.MOV.U32 R92, RZ, RZ, R32 ;  /* 0x000000ffff5c7224 */ /* 0x000fc800078e0020 */
[----:B------:R-:W-:Y:S01]  /*5110*/  IMAD.MOV.U32 R93, RZ, RZ, R29 ;  /* 0x000000ffff5d7224 */ /* 0x000fe200078e001d */
[----:B------:R-:W-:Y:S06]  /*5120*/  BRA `(.L_x_42) ;  /* 0x00000000000c7947 */ /* 0x000fec0003800000 */
.L_x_43:
[----:B------:R-:W-:Y:S01]  /*5130*/  LOP3.LUT R29, R31, 0x80000, RZ, 0xfc, !PT ;  /* 0x000800001f1d7812 */ /* 0x000fe200078efcff */
[----:B------:R-:W-:-:S04]  /*5140*/  IMAD.MOV.U32 R92, RZ, RZ, R30 ;  /* 0x000000ffff5c7224 */ /* 0x000fc800078e001e */
[----:B------:R-:W-:-:S07]  /*5150*/  IMAD.MOV.U32 R93, RZ, RZ, R29 ;  /* 0x000000ffff5d7224 */ /* 0x000fce00078e001d */
.L_x_42:
[----:B------:R-:W-:Y:S02]  /*5160*/  IMAD.MOV.U32 R30, RZ, RZ, R26 ;  /* 0x000000ffff1e7224 */ /* 0x000fe400078e001a */
[----:B------:R-:W-:Y:S02]  /*5170*/  IMAD.MOV.U32 R31, RZ, RZ, 0x0 ;  /* 0x00000000ff1f7424 */ /* 0x000fe400078e00ff */
[----:B------:R-:W-:Y:S02]  /*5180*/  IMAD.MOV.U32 R28, RZ, RZ, R92 ;  /* 0x000000ffff1c7224 */ /* 0x000fe400078e005c */
[----:B------:R-:W-:Y:S01]  /*5190*/  IMAD.MOV.U32 R29, RZ, RZ, R93 ;  /* 0x000000ffff1d7224 */ /* 0x000fe200078e005d */
[----:B------:R-:W-:Y:S06]  /*51a0*/  RET.REL.NODEC R30 `(_Z9cuda_hinfPdS_S_S_iidd) ;  /* 0xffffffac1e947950 */ /* 0x000fec0003c3ffff */
.L_x_45:
[----:B------:R-:W-:-:S00]  /*51b0*/  BRA `(.L_x_45) ;  /* 0xfffffffc00fc7947 */ /* 0x000fc0000383ffff */
[----:B------:R-:W-:-:S00]  /*51c0*/  NOP ;  /* 0x0000000000007918 */ /* 0x000fc00000000000 */
        /* <DEDUP_REMOVED lines=11> */
.L_x_47:


//--------------------- .nv.shared.reserved.0     --------------------------
	.section	.nv.shared.reserved.0,"aw",@nobits
	.weak		__nv_reservedSMEM_offset_0_alias
	.size		__nv_reservedSMEM_offset_0_alias, 0, 64
	.other		__nv_reservedSMEM_offset_0_alias,@"STO_CUDA_RESERVED_SHARED STV_DEFAULT"
__nv_reservedSMEM_offset_0_alias:
	.zero		0
	.zero		64


//--------------------- .nv.constant0._Z9cuda_hinfPdS_S_S_iidd --------------------------
	.section	.nv.constant0._Z9cuda_hinfPdS_S_S_iidd,"a",@progbits
	.sectionflags	@""
	.align	4
.nv.constant0._Z9cuda_hinfPdS_S_S_iidd:
	.zero		952


//--------------------- SYMBOLS --------------------------

	.type		.nv.reservedSmem.offset0,@object
	.size		.nv.reservedSmem.offset0,0x4
